	.target	sm_100a

	.elftype	@"ET_EXEC"


//--------------------- .note.nv.tkinfo           --------------------------
	.section	.note.nv.tkinfo,"",@"SHT_NOTE"
	.sectionflags	@"SHF_NOTE_NV_TKINFO"
	.tkinfo
        /*0018*/ 	.word	0x00000002
        /*0030*/ 	.string	""
        /*0030*/ 	.string	"ptxas"
        /*0030*/ 	.string	"Cuda compilation tools, release 13.0, V13.0.88"
        /*0030*/ 	.string	"Build cuda_13.0.r13.0/compiler.36424714_0"
        /*0030*/ 	.string	"-arch sm_100a -m 64 "



//--------------------- .note.nv.cuinfo           --------------------------
	.section	.note.nv.cuinfo,"",@"SHT_NOTE"
	.sectionflags	@"SHF_NOTE_NV_CUINFO"
        /*0018*/ 	.short	0x0002
        /*001a*/ 	.short	0x0064
        /*001c*/ 	.short	0x0082
	.zero		2


//--------------------- .nv.info                  --------------------------
	.section	.nv.info,"",@"SHT_CUDA_INFO"
	.align	4


	//----- nvinfo : EIATTR_REGCOUNT
	.align		4
        /*0000*/ 	.byte	0x04, 0x2f
        /*0002*/ 	.short	(.L_19 - .L_18)
	.align		4
.L_18:
        /*0004*/ 	.word	index@(_ZN7cutlass13device_kernelINS_4gemm6kernel13GemmUniversalIN4cute5tupleIJiiiiEEENS1_10collective13CollectiveMmaINS1_35MainloopSm100TmaUmmaWarpSpecializedILi8ELi2ELi4ENS5_IJNS4_1CILi2EEENSA_ILi1EEESC_EEEEENS5_IJNSA_ILi128EEENSA_ILi256EEENSA_ILi64EEEEEENS_10bfloat16_tENS5_IJlSC_lEEESJ_SK_NS4_8TiledMMAINS4_8MMA_AtomIJNS4_26SM100_MMA_F16BF16_2x1SM_SSISJ_SJ_fLi128ELi256ELNS4_4UMMA5MajorE0ELSP_0ELNSO_7ScaleInE0ELSQ_0EEEEEENS4_6LayoutINS5_IJSC_SC_SC_EEENS5_IJNSA_ILi0EEESV_SV_EEEEENS5_IJNS4_10UnderscoreESY_SY_EEEEENS4_18SM100_TMA_2SM_LOADENS4_14ComposedLayoutINS4_7SwizzleILi3ELi4ELi3EEENS4_18smem_ptr_flag_bitsILi16EEENST_INS5_IJNSA_ILi8EEESH_EEENS5_IJSH_SC_EEEEEEEvNS4_8identityES11_S1B_vS1C_EENS_8epilogue10collective18CollectiveEpilogueINS1E_23Sm100TmaWarpSpecializedILi4ELi2ELi32ELb1ELb0EEEJNS5_IJSH_SG_SH_EEENS5_IJNST_ISH_SC_EENST_INS5_IJNSA_ILi32EEESB_EEENS5_IJSC_SF_EEEEEEEESJ_SK_SJ_SK_NS1E_6fusion15FusionCallbacksIS1I_NS1Q_17LinearCombinationISJ_fSJ_fLNS_15FloatRoundStyleE2EEES1J_S1P_JEEENS4_5SM1004TMEM4LOAD26SM100_TMEM_LOAD_32dp32b32xENS4_13SM90_TMA_LOADENS12_INS13_ILi2ELi4ELi3EEES16_NST_INS5_IJS17_S1L_EEENS5_IJS1L_SC_EEEEEEENS4_39AutoVectorizingCopyWithAssumedAlignmentILi128EEENS4_14SM90_TMA_STOREES25_S27_S27_EEEvvEEEEvNT_6ParamsE)
        /*0008*/ 	.word	0x00000073


	//----- nvinfo : EIATTR_FRAME_SIZE
	.align		4
.L_19:
        /*000c*/ 	.byte	0x04, 0x11
        /*000e*/ 	.short	(.L_21 - .L_20)
	.align		4
.L_20:
        /*0010*/ 	.word	index@($__internal_2_$__cuda_sm10x_tcgen05_guardrail_trap_unallocated_columns_being_dealloced)
        /*0014*/ 	.word	0x00000000


	//----- nvinfo : EIATTR_FRAME_SIZE
	.align		4
.L_21:
        /*0018*/ 	.byte	0x04, 0x11
        /*001a*/ 	.short	(.L_23 - .L_22)
	.align		4
.L_22:
        /*001c*/ 	.word	index@($__internal_1_$__cuda_sm10x_tcgen05_guardrail_trap_phase_invalid_during_alloc)
        /*0020*/ 	.word	0x00000000


	//----- nvinfo : EIATTR_FRAME_SIZE
	.align		4
.L_23:
        /*0024*/ 	.byte	0x04, 0x11
        /*0026*/ 	.short	(.L_25 - .L_24)
	.align		4
.L_24:
        /*0028*/ 	.word	index@($__internal_0_$__cuda_sm10x_tcgen05_guardrail_trap_col_being_dealloced_not_returned_by_alloc)
        /*002c*/ 	.word	0x00000000


	//----- nvinfo : EIATTR_FRAME_SIZE
	.align		4
.L_25:
        /*0030*/ 	.byte	0x04, 0x11
        /*0032*/ 	.short	(.L_27 - .L_26)
	.align		4
.L_26:
        /*0034*/ 	.word	index@(_ZN7cutlass13device_kernelINS_4gemm6kernel13GemmUniversalIN4cute5tupleIJiiiiEEENS1_10collective13CollectiveMmaINS1_35MainloopSm100TmaUmmaWarpSpecializedILi8ELi2ELi4ENS5_IJNS4_1CILi2EEENSA_ILi1EEESC_EEEEENS5_IJNSA_ILi128EEENSA_ILi256EEENSA_ILi64EEEEEENS_10bfloat16_tENS5_IJlSC_lEEESJ_SK_NS4_8TiledMMAINS4_8MMA_AtomIJNS4_26SM100_MMA_F16BF16_2x1SM_SSISJ_SJ_fLi128ELi256ELNS4_4UMMA5MajorE0ELSP_0ELNSO_7ScaleInE0ELSQ_0EEEEEENS4_6LayoutINS5_IJSC_SC_SC_EEENS5_IJNSA_ILi0EEESV_SV_EEEEENS5_IJNS4_10UnderscoreESY_SY_EEEEENS4_18SM100_TMA_2SM_LOADENS4_14ComposedLayoutINS4_7SwizzleILi3ELi4ELi3EEENS4_18smem_ptr_flag_bitsILi16EEENST_INS5_IJNSA_ILi8EEESH_EEENS5_IJSH_SC_EEEEEEEvNS4_8identityES11_S1B_vS1C_EENS_8epilogue10collective18CollectiveEpilogueINS1E_23Sm100TmaWarpSpecializedILi4ELi2ELi32ELb1ELb0EEEJNS5_IJSH_SG_SH_EEENS5_IJNST_ISH_SC_EENST_INS5_IJNSA_ILi32EEESB_EEENS5_IJSC_SF_EEEEEEEESJ_SK_SJ_SK_NS1E_6fusion15FusionCallbacksIS1I_NS1Q_17LinearCombinationISJ_fSJ_fLNS_15FloatRoundStyleE2EEES1J_S1P_JEEENS4_5SM1004TMEM4LOAD26SM100_TMEM_LOAD_32dp32b32xENS4_13SM90_TMA_LOADENS12_INS13_ILi2ELi4ELi3EEES16_NST_INS5_IJS17_S1L_EEENS5_IJS1L_SC_EEEEEEENS4_39AutoVectorizingCopyWithAssumedAlignmentILi128EEENS4_14SM90_TMA_STOREES25_S27_S27_EEEvvEEEEvNT_6ParamsE)
        /*0038*/ 	.word	0x00000000


	//----- nvinfo : EIATTR_MIN_STACK_SIZE
	.align		4
.L_27:
        /*003c*/ 	.byte	0x04, 0x12
        /*003e*/ 	.short	(.L_29 - .L_28)
	.align		4
.L_28:
        /*0040*/ 	.word	index@(_ZN7cutlass13device_kernelINS_4gemm6kernel13GemmUniversalIN4cute5tupleIJiiiiEEENS1_10collective13CollectiveMmaINS1_35MainloopSm100TmaUmmaWarpSpecializedILi8ELi2ELi4ENS5_IJNS4_1CILi2EEENSA_ILi1EEESC_EEEEENS5_IJNSA_ILi128EEENSA_ILi256EEENSA_ILi64EEEEEENS_10bfloat16_tENS5_IJlSC_lEEESJ_SK_NS4_8TiledMMAINS4_8MMA_AtomIJNS4_26SM100_MMA_F16BF16_2x1SM_SSISJ_SJ_fLi128ELi256ELNS4_4UMMA5MajorE0ELSP_0ELNSO_7ScaleInE0ELSQ_0EEEEEENS4_6LayoutINS5_IJSC_SC_SC_EEENS5_IJNSA_ILi0EEESV_SV_EEEEENS5_IJNS4_10UnderscoreESY_SY_EEEEENS4_18SM100_TMA_2SM_LOADENS4_14ComposedLayoutINS4_7SwizzleILi3ELi4ELi3EEENS4_18smem_ptr_flag_bitsILi16EEENST_INS5_IJNSA_ILi8EEESH_EEENS5_IJSH_SC_EEEEEEEvNS4_8identityES11_S1B_vS1C_EENS_8epilogue10collective18CollectiveEpilogueINS1E_23Sm100TmaWarpSpecializedILi4ELi2ELi32ELb1ELb0EEEJNS5_IJSH_SG_SH_EEENS5_IJNST_ISH_SC_EENST_INS5_IJNSA_ILi32EEESB_EEENS5_IJSC_SF_EEEEEEEESJ_SK_SJ_SK_NS1E_6fusion15FusionCallbacksIS1I_NS1Q_17LinearCombinationISJ_fSJ_fLNS_15FloatRoundStyleE2EEES1J_S1P_JEEENS4_5SM1004TMEM4LOAD26SM100_TMEM_LOAD_32dp32b32xENS4_13SM90_TMA_LOADENS12_INS13_ILi2ELi4ELi3EEES16_NST_INS5_IJS17_S1L_EEENS5_IJS1L_SC_EEEEEEENS4_39AutoVectorizingCopyWithAssumedAlignmentILi128EEENS4_14SM90_TMA_STOREES25_S27_S27_EEEvvEEEEvNT_6ParamsE)
        /*0044*/ 	.word	0x00000000
.L_29:


//--------------------- .nv.compat                --------------------------
	.section	.nv.compat,"",@"SHT_CUDA_COMPAT_INFO"
	.align	4
        /*0000*/ 	.byte	0x02, 0x09, 0x01, 0x00, 0x02, 0x02, 0x02, 0x00, 0x02, 0x05, 0x05, 0x00, 0x03, 0x07, 0x01, 0x01
        /*0010*/ 	.byte	0x02, 0x03, 0x01, 0x00, 0x02, 0x06, 0x01, 0x00, 0x04, 0x0b, 0x08, 0x00, 0x09, 0x00, 0x00, 0x00
        /*0020*/ 	.byte	0x00, 0x00, 0x00, 0x00


//--------------------- .nv.info._ZN7cutlass13device_kernelINS_4gemm6kernel13GemmUniversalIN4cute5tupleIJiiiiEEENS1_10collective13CollectiveMmaINS1_35MainloopSm100TmaUmmaWarpSpecializedILi8ELi2ELi4ENS5_IJNS4_1CILi2EEENSA_ILi1EEESC_EEEEENS5_IJNSA_ILi128EEENSA_ILi256EEENSA_ILi64EEEEEENS_10bfloat16_tENS5_IJlSC_lEEESJ_SK_NS4_8TiledMMAINS4_8MMA_AtomIJNS4_26SM100_MMA_F16BF16_2x1SM_SSISJ_SJ_fLi128ELi256ELNS4_4UMMA5MajorE0ELSP_0ELNSO_7ScaleInE0ELSQ_0EEEEEENS4_6LayoutINS5_IJSC_SC_SC_EEENS5_IJNSA_ILi0EEESV_SV_EEEEENS5_IJNS4_10UnderscoreESY_SY_EEEEENS4_18SM100_TMA_2SM_LOADENS4_14ComposedLayoutINS4_7SwizzleILi3ELi4ELi3EEENS4_18smem_ptr_flag_bitsILi16EEENST_INS5_IJNSA_ILi8EEESH_EEENS5_IJSH_SC_EEEEEEEvNS4_8identityES11_S1B_vS1C_EENS_8epilogue10collective18CollectiveEpilogueINS1E_23Sm100TmaWarpSpecializedILi4ELi2ELi32ELb1ELb0EEEJNS5_IJSH_SG_SH_EEENS5_IJNST_ISH_SC_EENST_INS5_IJNSA_ILi32EEESB_EEENS5_IJSC_SF_EEEEEEEESJ_SK_SJ_SK_NS1E_6fusion15FusionCallbacksIS1I_NS1Q_17LinearCombinationISJ_fSJ_fLNS_15FloatRoundStyleE2EEES1J_S1P_JEEENS4_5SM1004TMEM4LOAD26SM100_TMEM_LOAD_32dp32b32xENS4_13SM90_TMA_LOADENS12_INS13_ILi2ELi4ELi3EEES16_NST_INS5_IJS17_S1L_EEENS5_IJS1L_SC_EEEEEEENS4_39AutoVectorizingCopyWithAssumedAlignmentILi128EEENS4_14SM90_TMA_STOREES25_S27_S27_EEEvvEEEEvNT_6ParamsE --------------------------
	.section	.nv.info._ZN7cutlass13device_kernelINS_4gemm6kernel13GemmUniversalIN4cute5tupleIJiiiiEEENS1_10collective13CollectiveMmaINS1_35MainloopSm100TmaUmmaWarpSpecializedILi8ELi2ELi4ENS5_IJNS4_1CILi2EEENSA_ILi1EEESC_EEEEENS5_IJNSA_ILi128EEENSA_ILi256EEENSA_ILi64EEEEEENS_10bfloat16_tENS5_IJlSC_lEEESJ_SK_NS4_8TiledMMAINS4_8MMA_AtomIJNS4_26SM100_MMA_F16BF16_2x1SM_SSISJ_SJ_fLi128ELi256ELNS4_4UMMA5MajorE0ELSP_0ELNSO_7ScaleInE0ELSQ_0EEEEEENS4_6LayoutINS5_IJSC_SC_SC_EEENS5_IJNSA_ILi0EEESV_SV_EEEEENS5_IJNS4_10UnderscoreESY_SY_EEEEENS4_18SM100_TMA_2SM_LOADENS4_14ComposedLayoutINS4_7SwizzleILi3ELi4ELi3EEENS4_18smem_ptr_flag_bitsILi16EEENST_INS5_IJNSA_ILi8EEESH_EEENS5_IJSH_SC_EEEEEEEvNS4_8identityES11_S1B_vS1C_EENS_8epilogue10collective18CollectiveEpilogueINS1E_23Sm100TmaWarpSpecializedILi4ELi2ELi32ELb1ELb0EEEJNS5_IJSH_SG_SH_EEENS5_IJNST_ISH_SC_EENST_INS5_IJNSA_ILi32EEESB_EEENS5_IJSC_SF_EEEEEEEESJ_SK_SJ_SK_NS1E_6fusion15FusionCallbacksIS1I_NS1Q_17LinearCombinationISJ_fSJ_fLNS_15FloatRoundStyleE2EEES1J_S1P_JEEENS4_5SM1004TMEM4LOAD26SM100_TMEM_LOAD_32dp32b32xENS4_13SM90_TMA_LOADENS12_INS13_ILi2ELi4ELi3EEES16_NST_INS5_IJS17_S1L_EEENS5_IJS1L_SC_EEEEEEENS4_39AutoVectorizingCopyWithAssumedAlignmentILi128EEENS4_14SM90_TMA_STOREES25_S27_S27_EEEvvEEEEvNT_6ParamsE,"",@"SHT_CUDA_INFO"
	.sectionflags	@""
	.align	4


	//----- nvinfo : EIATTR_CUDA_API_VERSION
	.align		4
        /*0000*/ 	.byte	0x04, 0x37
        /*0002*/ 	.short	(.L_31 - .L_30)
.L_30:
        /*0004*/ 	.word	0x00000082


	//----- nvinfo : EIATTR_KPARAM_INFO
	.align		4
.L_31:
        /*0008*/ 	.byte	0x04, 0x17
        /*000a*/ 	.short	(.L_33 - .L_32)
.L_32:
        /*000c*/ 	.word	0x00000000
        /*0010*/ 	.short	0x0000
        /*0012*/ 	.short	0x0000
        /*0014*/ 	.byte	0x00, 0xf0, 0x01, 0x20


	//----- nvinfo : EIATTR_AT_ENTRY_FRAGMENTS
	.align		4
.L_33:
        /*0018*/ 	.byte	0x04, 0x4f
        /*001a*/ 	.short	(.L_35 - .L_34)


	//   ....[0]....
.L_34:
        /*001c*/ 	.word	0x00000007


	//----- nvinfo : EIATTR_RESERVED_SMEM_USED
	.align		4
.L_35:
        /*0020*/ 	.byte	0x01, 0x41
	.zero		2


	//----- nvinfo : EIATTR_SPARSE_MMA_MASK
	.align		4
        /*0024*/ 	.byte	0x03, 0x50
        /*0026*/ 	.short	0x0000


	//----- nvinfo : EIATTR_TCGEN05_2CTA_USED
	.align		4
        /*0028*/ 	.byte	0x01, 0x52
	.zero		2


	//----- nvinfo : EIATTR_MAXREG_COUNT
	.align		4
        /*002c*/ 	.byte	0x03, 0x1b
        /*002e*/ 	.short	0x00ff


	//----- nvinfo : EIATTR_NUM_BARRIERS
	.align		4
        /*0030*/ 	.byte	0x02, 0x4c
        /*0032*/ 	.byte	0x07
	.zero		1


	//----- nvinfo : EIATTR_EXTERNS
	.align		4
        /*0034*/ 	.byte	0x04, 0x0f
        /*0036*/ 	.short	(.L_37 - .L_36)


	//   ....[0]....
	.align		4
.L_36:
        /*0038*/ 	.word	index@(__assertfail)


	//----- nvinfo : EIATTR_MERCURY_ISA_VERSION
	.align		4
.L_37:
        /*003c*/ 	.byte	0x03, 0x5f
        /*003e*/ 	.short	0x0101


	//----- nvinfo : EIATTR_INT_WARP_WIDE_INSTR_OFFSETS
	.align		4
        /*0040*/ 	.byte	0x04, 0x31
        /*0042*/ 	.short	(.L_39 - .L_38)


	//   ....[0]....
.L_38:
        /*0044*/ 	.word	0x00000d90


	//   ....[1]....
        /*0048*/ 	.word	0x00000e30


	//   ....[2]....
        /*004c*/ 	.word	0x00002190


	//   ....[3]....
        /*0050*/ 	.word	0x000042a0


	//   ....[4]....
        /*0054*/ 	.word	0x000042d0


	//   ....[5]....
        /*0058*/ 	.word	0x00004320


	//   ....[6]....
        /*005c*/ 	.word	0x00004c40


	//   ....[7]....
        /*0060*/ 	.word	0x00004c60


	//   ....[8]....
        /*0064*/ 	.word	0x00004d40


	//   ....[9]....
        /*0068*/ 	.word	0x00004e00


	//   ....[10]....
        /*006c*/ 	.word	0x00004e20


	//   ....[11]....
        /*0070*/ 	.word	0x00004ef0


	//   ....[12]....
        /*0074*/ 	.word	0x00004fe0


	//   ....[13]....
        /*0078*/ 	.word	0x00005000


	//   ....[14]....
        /*007c*/ 	.word	0x00005100


	//   ....[15]....
        /*0080*/ 	.word	0x000052b0


	//   ....[16]....
        /*0084*/ 	.word	0x000052c0


	//   ....[17]....
        /*0088*/ 	.word	0x00005450


	//----- nvinfo : EIATTR_COOP_GROUP_MASK_REGIDS
	.align		4
.L_39:
        /*008c*/ 	.byte	0x04, 0x29
        /*008e*/ 	.short	(.L_41 - .L_40)


	//   ....[0]....
.L_40:
        /*0090*/ 	.word	0xffffffff


	//   ....[1]....
        /*0094*/ 	.word	0xffffffff


	//   ....[2]....
        /*0098*/ 	.word	0xffffffff


	//   ....[3]....
        /*009c*/ 	.word	0xffffffff


	//   ....[4]....
        /*00a0*/ 	.word	0xffffffff


	//   ....[5]....
        /*00a4*/ 	.word	0xffffffff


	//   ....[6]....
        /*00a8*/ 	.word	0xffffffff


	//   ....[7]....
        /*00ac*/ 	.word	0xffffffff


	//   ....[8]....
        /*00b0*/ 	.word	0xffffffff


	//   ....[9]....
        /*00b4*/ 	.word	0xffffffff


	//   ....[10]....
        /*00b8*/ 	.word	0xffffffff


	//   ....[11]....
        /*00bc*/ 	.word	0xffffffff


	//   ....[12]....
        /*00c0*/ 	.word	0xffffffff


	//   ....[13]....
        /*00c4*/ 	.word	0xffffffff


	//----- nvinfo : EIATTR_COOP_GROUP_INSTR_OFFSETS
	.align		4
.L_41:
        /*00c8*/ 	.byte	0x04, 0x28
        /*00ca*/ 	.short	(.L_43 - .L_42)


	//   ....[0]....
.L_42:
        /*00cc*/ 	.word	0x000000c0


	//   ....[1]....
        /*00d0*/ 	.word	0x00000500


	//   ....[2]....
        /*00d4*/ 	.word	0x00000700


	//   ....[3]....
        /*00d8*/ 	.word	0x00000890


	//   ....[4]....
        /*00dc*/ 	.word	0x00000980


	//   ....[5]....
        /*00e0*/ 	.word	0x00000ae0


	//   ....[6]....
        /*00e4*/ 	.word	0x00000c70


	//   ....[7]....
        /*00e8*/ 	.word	0x00000eb0


	//   ....[8]....
        /*00ec*/ 	.word	0x00002070


	//   ....[9]....
        /*00f0*/ 	.word	0x00003090


	//   ....[10]....
        /*00f4*/ 	.word	0x00003560


	//   ....[11]....
        /*00f8*/ 	.word	0x00003590


	//   ....[12]....
        /*00fc*/ 	.word	0x000041b0


	//   ....[13]....
        /*0100*/ 	.word	0x000043c0


	//----- nvinfo : EIATTR_VRC_CTA_INIT_COUNT
	.align		4
.L_43:
        /*0104*/ 	.byte	0x02, 0x4a
        /*0106*/ 	.byte	0x80
	.zero		1


	//----- nvinfo : EIATTR_SYSCALL_OFFSETS
	.align		4
        /*0108*/ 	.byte	0x04, 0x46
        /*010a*/ 	.short	(.L_45 - .L_44)


	//   ....[0]....
.L_44:
        /*010c*/ 	.word	0x00005f40


	//   ....[1]....
        /*0110*/ 	.word	0x00006030


	//   ....[2]....
        /*0114*/ 	.word	0x000067a0


	//   ....[3]....
        /*0118*/ 	.word	0x00007460


	//   ....[4]....
        /*011c*/ 	.word	0x00008100


	//   ....[5]....
        /*0120*/ 	.word	0x00008da0


	//----- nvinfo : EIATTR_MBARRIER_INSTR_OFFSETS
	.align		4
.L_45:
        /*0124*/ 	.byte	0x04, 0x39
        /*0126*/ 	.short	(.L_47 - .L_46)


	//   ....[0]....
.L_46:
        /*0128*/ 	.word	0x000005f0
        /*012c*/ 	.word	0x000000ff
        /*0130*/ 	.word	0x00000000
        /*0134*/ 	.short	0x0100
        /*0136*/ 	.byte	0x08
	.zero		1


	//   ....[1]....
        /*0138*/ 	.word	0x00000600
        /*013c*/ 	.word	0x000000ff
        /*0140*/ 	.word	0x00000040
        /*0144*/ 	.short	0x0100
        /*0146*/ 	.byte	0x08
	.zero		1


	//   ....[2]....
        /*0148*/ 	.word	0x00000610
        /*014c*/ 	.word	0x000000ff
        /*0150*/ 	.word	0x00000008
        /*0154*/ 	.short	0x0100
        /*0156*/ 	.byte	0x08
	.zero		1


	//   ....[3]....
        /*0158*/ 	.word	0x00000620
        /*015c*/ 	.word	0x000000ff
        /*0160*/ 	.word	0x00000048
        /*0164*/ 	.short	0x0100
        /*0166*/ 	.byte	0x08
	.zero		1


	//   ....[4]....
        /*0168*/ 	.word	0x00000630
        /*016c*/ 	.word	0x000000ff
        /*0170*/ 	.word	0x00000010
        /*0174*/ 	.short	0x0100
        /*0176*/ 	.byte	0x08
	.zero		1


	//   ....[5]....
        /*0178*/ 	.word	0x00000640
        /*017c*/ 	.word	0x000000ff
        /*0180*/ 	.word	0x00000050
        /*0184*/ 	.short	0x0100
        /*0186*/ 	.byte	0x08
	.zero		1


	//   ....[6]....
        /*0188*/ 	.word	0x00000650
        /*018c*/ 	.word	0x000000ff
        /*0190*/ 	.word	0x00000018
        /*0194*/ 	.short	0x0100
        /*0196*/ 	.byte	0x08
	.zero		1


	//   ....[7]....
        /*0198*/ 	.word	0x00000660
        /*019c*/ 	.word	0x000000ff
        /*01a0*/ 	.word	0x00000058
        /*01a4*/ 	.short	0x0100
        /*01a6*/ 	.byte	0x08
	.zero		1


	//   ....[8]....
        /*01a8*/ 	.word	0x00000670
        /*01ac*/ 	.word	0x000000ff
        /*01b0*/ 	.word	0x00000020
        /*01b4*/ 	.short	0x0100
        /*01b6*/ 	.byte	0x08
	.zero		1


	//   ....[9]....
        /*01b8*/ 	.word	0x00000680
        /*01bc*/ 	.word	0x000000ff
        /*01c0*/ 	.word	0x00000060
        /*01c4*/ 	.short	0x0100
        /*01c6*/ 	.byte	0x08
	.zero		1


	//   ....[10]....
        /*01c8*/ 	.word	0x00000690
        /*01cc*/ 	.word	0x000000ff
        /*01d0*/ 	.word	0x00000028
        /*01d4*/ 	.short	0x0100
        /*01d6*/ 	.byte	0x08
	.zero		1


	//   ....[11]....
        /*01d8*/ 	.word	0x000006a0
        /*01dc*/ 	.word	0x000000ff
        /*01e0*/ 	.word	0x00000068
        /*01e4*/ 	.short	0x0100
        /*01e6*/ 	.byte	0x08
	.zero		1


	//   ....[12]....
        /*01e8*/ 	.word	0x000006b0
        /*01ec*/ 	.word	0x000000ff
        /*01f0*/ 	.word	0x00000030
        /*01f4*/ 	.short	0x0100
        /*01f6*/ 	.byte	0x08
	.zero		1


	//   ....[13]....
        /*01f8*/ 	.word	0x000006c0
        /*01fc*/ 	.word	0x000000ff
        /*0200*/ 	.word	0x00000070
        /*0204*/ 	.short	0x0100
        /*0206*/ 	.byte	0x08
	.zero		1


	//   ....[14]....
        /*0208*/ 	.word	0x000006d0
        /*020c*/ 	.word	0x000000ff
        /*0210*/ 	.word	0x00000038
        /*0214*/ 	.short	0x0100
        /*0216*/ 	.byte	0x08
	.zero		1


	//   ....[15]....
        /*0218*/ 	.word	0x000006e0
        /*021c*/ 	.word	0x000000ff
        /*0220*/ 	.word	0x00000078
        /*0224*/ 	.short	0x0100
        /*0226*/ 	.byte	0x08
	.zero		1


	//   ....[16]....
        /*0228*/ 	.word	0x00000800
        /*022c*/ 	.word	0x000000ff
        /*0230*/ 	.word	0x00000080
        /*0234*/ 	.short	0x0100
        /*0236*/ 	.byte	0x09
	.zero		1


	//   ....[17]....
        /*0238*/ 	.word	0x00000810
        /*023c*/ 	.word	0x000000ff
        /*0240*/ 	.word	0x000000a0
        /*0244*/ 	.short	0x0100
        /*0246*/ 	.byte	0x09
	.zero		1


	//   ....[18]....
        /*0248*/ 	.word	0x00000820
        /*024c*/ 	.word	0x000000ff
        /*0250*/ 	.word	0x00000088
        /*0254*/ 	.short	0x0100
        /*0256*/ 	.byte	0x09
	.zero		1


	//   ....[19]....
        /*0258*/ 	.word	0x00000830
        /*025c*/ 	.word	0x000000ff
        /*0260*/ 	.word	0x000000a8
        /*0264*/ 	.short	0x0100
        /*0266*/ 	.byte	0x09
	.zero		1


	//   ....[20]....
        /*0268*/ 	.word	0x00000840
        /*026c*/ 	.word	0x000000ff
        /*0270*/ 	.word	0x00000090
        /*0274*/ 	.short	0x0100
        /*0276*/ 	.byte	0x09
	.zero		1


	//   ....[21]....
        /*0278*/ 	.word	0x00000850
        /*027c*/ 	.word	0x000000ff
        /*0280*/ 	.word	0x000000b0
        /*0284*/ 	.short	0x0100
        /*0286*/ 	.byte	0x09
	.zero		1


	//   ....[22]....
        /*0288*/ 	.word	0x00000860
        /*028c*/ 	.word	0x000000ff
        /*0290*/ 	.word	0x00000098
        /*0294*/ 	.short	0x0100
        /*0296*/ 	.byte	0x09
	.zero		1


	//   ....[23]....
        /*0298*/ 	.word	0x00000870
        /*029c*/ 	.word	0x000000ff
        /*02a0*/ 	.word	0x000000b8
        /*02a4*/ 	.short	0x0100
        /*02a6*/ 	.byte	0x09
	.zero		1


	//   ....[24]....
        /*02a8*/ 	.word	0x00000950
        /*02ac*/ 	.word	0x000000ff
        /*02b0*/ 	.word	0x000000c0
        /*02b4*/ 	.short	0x0100
        /*02b6*/ 	.byte	0x08
	.zero		1


	//   ....[25]....
        /*02b8*/ 	.word	0x00000960
        /*02bc*/ 	.word	0x000000ff
        /*02c0*/ 	.word	0x000000c8
        /*02c4*/ 	.short	0x0100
        /*02c6*/ 	.byte	0x08
	.zero		1


	//   ....[26]....
        /*02c8*/ 	.word	0x00000a90
        /*02cc*/ 	.word	0x000000ff
        /*02d0*/ 	.word	0x000000d0
        /*02d4*/ 	.short	0x0100
        /*02d6*/ 	.byte	0x08
	.zero		1


	//   ....[27]....
        /*02d8*/ 	.word	0x00000aa0
        /*02dc*/ 	.word	0x000000ff
        /*02e0*/ 	.word	0x000000e0
        /*02e4*/ 	.short	0x0100
        /*02e6*/ 	.byte	0x08
	.zero		1


	//   ....[28]....
        /*02e8*/ 	.word	0x00000ab0
        /*02ec*/ 	.word	0x000000ff
        /*02f0*/ 	.word	0x000000d8
        /*02f4*/ 	.short	0x0100
        /*02f6*/ 	.byte	0x08
	.zero		1


	//   ....[29]....
        /*02f8*/ 	.word	0x00000ac0
        /*02fc*/ 	.word	0x000000ff
        /*0300*/ 	.word	0x000000e8
        /*0304*/ 	.short	0x0100
        /*0306*/ 	.byte	0x08
	.zero		1


	//   ....[30]....
        /*0308*/ 	.word	0x00000be0
        /*030c*/ 	.word	0x000000ff
        /*0310*/ 	.word	0x000000f0
        /*0314*/ 	.short	0x0100
        /*0316*/ 	.byte	0x09
	.zero		1


	//   ....[31]....
        /*0318*/ 	.word	0x00000bf0
        /*031c*/ 	.word	0x000000ff
        /*0320*/ 	.word	0x00000110
        /*0324*/ 	.short	0x0100
        /*0326*/ 	.byte	0x09
	.zero		1


	//   ....[32]....
        /*0328*/ 	.word	0x00000c00
        /*032c*/ 	.word	0x000000ff
        /*0330*/ 	.word	0x000000f8
        /*0334*/ 	.short	0x0100
        /*0336*/ 	.byte	0x09
	.zero		1


	//   ....[33]....
        /*0338*/ 	.word	0x00000c10
        /*033c*/ 	.word	0x000000ff
        /*0340*/ 	.word	0x00000118
        /*0344*/ 	.short	0x0100
        /*0346*/ 	.byte	0x09
	.zero		1


	//   ....[34]....
        /*0348*/ 	.word	0x00000c20
        /*034c*/ 	.word	0x000000ff
        /*0350*/ 	.word	0x00000100
        /*0354*/ 	.short	0x0100
        /*0356*/ 	.byte	0x09
	.zero		1


	//   ....[35]....
        /*0358*/ 	.word	0x00000c30
        /*035c*/ 	.word	0x000000ff
        /*0360*/ 	.word	0x00000120
        /*0364*/ 	.short	0x0100
        /*0366*/ 	.byte	0x09
	.zero		1


	//   ....[36]....
        /*0368*/ 	.word	0x00000c40
        /*036c*/ 	.word	0x000000ff
        /*0370*/ 	.word	0x00000108
        /*0374*/ 	.short	0x0100
        /*0376*/ 	.byte	0x09
	.zero		1


	//   ....[37]....
        /*0378*/ 	.word	0x00000c50
        /*037c*/ 	.word	0x000000ff
        /*0380*/ 	.word	0x00000128
        /*0384*/ 	.short	0x0100
        /*0386*/ 	.byte	0x09
	.zero		1


	//   ....[38]....
        /*0388*/ 	.word	0x00000d40
        /*038c*/ 	.word	0x000000ff
        /*0390*/ 	.word	0x00000130
        /*0394*/ 	.short	0x0100
        /*0396*/ 	.byte	0x08
	.zero		1


	//   ....[39]....
        /*0398*/ 	.word	0x00000d50
        /*039c*/ 	.word	0x000000ff
        /*03a0*/ 	.word	0x00000140
        /*03a4*/ 	.short	0x0100
        /*03a6*/ 	.byte	0x08
	.zero		1


	//   ....[40]....
        /*03a8*/ 	.word	0x00000d60
        /*03ac*/ 	.word	0x000000ff
        /*03b0*/ 	.word	0x00000138
        /*03b4*/ 	.short	0x0100
        /*03b6*/ 	.byte	0x08
	.zero		1


	//   ....[41]....
        /*03b8*/ 	.word	0x00000d70
        /*03bc*/ 	.word	0x000000ff
        /*03c0*/ 	.word	0x00000148
        /*03c4*/ 	.short	0x0100
        /*03c6*/ 	.byte	0x08
	.zero		1


	//   ....[42]....
        /*03c8*/ 	.word	0x00000e60
        /*03cc*/ 	.word	0x000000ff
        /*03d0*/ 	.word	0x00000150
        /*03d4*/ 	.short	0x0100
        /*03d6*/ 	.byte	0x07
	.zero		1


	//   ....[43]....
        /*03d8*/ 	.word	0x00001870
        /*03dc*/ 	.word	0x00000002
        /*03e0*/ 	.word	0x00000140
        /*03e4*/ 	.short	0x010a
        /*03e6*/ 	.byte	0xff
	.zero		1


	//   ....[44]....
        /*03e8*/ 	.word	0x000018a0
        /*03ec*/ 	.word	0x00000002
        /*03f0*/ 	.word	0x00000130
        /*03f4*/ 	.short	0x0101
        /*03f6*/ 	.byte	0xff
	.zero		1


	//   ....[45]....
        /*03f8*/ 	.word	0x00001970
        /*03fc*/ 	.word	0x000000ff
        /*0400*/ 	.word	0x00000040
        /*0404*/ 	.short	0x010a
        /*0406*/ 	.byte	0x08
	.zero		1


	//   ....[46]....
        /*0408*/ 	.word	0x00001a70
        /*040c*/ 	.word	0x000000ff
        /*0410*/ 	.word	0x00000040
        /*0414*/ 	.short	0x010a
        /*0416*/ 	.byte	0x21
	.zero		1


	//   ....[47]....
        /*0418*/ 	.word	0x00001c20
        /*041c*/ 	.word	0x000000ff
        /*0420*/ 	.word	0x00000040
        /*0424*/ 	.short	0x010a
        /*0426*/ 	.byte	0x08
	.zero		1


	//   ....[48]....
        /*0428*/ 	.word	0x00001d20
        /*042c*/ 	.word	0x000000ff
        /*0430*/ 	.word	0x000000c8
        /*0434*/ 	.short	0x0101
        /*0436*/ 	.byte	0x06
	.zero		1


	//   ....[49]....
        /*0438*/ 	.word	0x00001d40
        /*043c*/ 	.word	0x000000ff
        /*0440*/ 	.word	0x00000040
        /*0444*/ 	.short	0x010a
        /*0446*/ 	.byte	0x08
	.zero		1


	//   ....[50]....
        /*0448*/ 	.word	0x00001dc0
        /*044c*/ 	.word	0x000000ff
        /*0450*/ 	.word	0x00000040
        /*0454*/ 	.short	0x010a
        /*0456*/ 	.byte	0x11
	.zero		1


	//   ....[51]....
        /*0458*/ 	.word	0x00001f50
        /*045c*/ 	.word	0x000000ff
        /*0460*/ 	.word	0x00000040
        /*0464*/ 	.short	0x010a
        /*0466*/ 	.byte	0x08
	.zero		1


	//   ....[52]....
        /*0468*/ 	.word	0x000020a0
        /*046c*/ 	.word	0x00000002
        /*0470*/ 	.word	0x000000d0
        /*0474*/ 	.short	0x010a
        /*0476*/ 	.byte	0xff
	.zero		1


	//   ....[53]....
        /*0478*/ 	.word	0x00002160
        /*047c*/ 	.word	0x00000002
        /*0480*/ 	.word	0x00000000
        /*0484*/ 	.short	0x0101
        /*0486*/ 	.byte	0xff
	.zero		1


	//   ....[54]....
        /*0488*/ 	.word	0x000026c0
        /*048c*/ 	.word	0x000000ff
        /*0490*/ 	.word	0x00000000
        /*0494*/ 	.short	0x010a
        /*0496*/ 	.byte	0x04
	.zero		1


	//   ....[55]....
        /*0498*/ 	.word	0x00002750
        /*049c*/ 	.word	0x000000ff
        /*04a0*/ 	.word	0x00000000
        /*04a4*/ 	.short	0x010a
        /*04a6*/ 	.byte	0x04
	.zero		1


	//   ....[56]....
        /*04a8*/ 	.word	0x000027e0
        /*04ac*/ 	.word	0x000000ff
        /*04b0*/ 	.word	0x00000000
        /*04b4*/ 	.short	0x010a
        /*04b6*/ 	.byte	0x04
	.zero		1


	//   ....[57]....
        /*04b8*/ 	.word	0x00002870
        /*04bc*/ 	.word	0x000000ff
        /*04c0*/ 	.word	0x00000000
        /*04c4*/ 	.short	0x010a
        /*04c6*/ 	.byte	0x04
	.zero		1


	//   ....[58]....
        /*04c8*/ 	.word	0x00002900
        /*04cc*/ 	.word	0x000000ff
        /*04d0*/ 	.word	0x00000000
        /*04d4*/ 	.short	0x010a
        /*04d6*/ 	.byte	0x04
	.zero		1


	//   ....[59]....
        /*04d8*/ 	.word	0x00002990
        /*04dc*/ 	.word	0x000000ff
        /*04e0*/ 	.word	0x00000000
        /*04e4*/ 	.short	0x010a
        /*04e6*/ 	.byte	0x04
	.zero		1


	//   ....[60]....
        /*04e8*/ 	.word	0x00002a20
        /*04ec*/ 	.word	0x000000ff
        /*04f0*/ 	.word	0x00000000
        /*04f4*/ 	.short	0x010a
        /*04f6*/ 	.byte	0x04
	.zero		1


	//   ....[61]....
        /*04f8*/ 	.word	0x00002ac0
        /*04fc*/ 	.word	0x00000000
        /*0500*/ 	.word	0x00000000
        /*0504*/ 	.short	0x010a
        /*0506*/ 	.byte	0xff
	.zero		1


	//   ....[62]....
        /*0508*/ 	.word	0x00002bf0
        /*050c*/ 	.word	0x00000000
        /*0510*/ 	.word	0x00000130
        /*0514*/ 	.short	0x010a
        /*0516*/ 	.byte	0xff
	.zero		1


	//   ....[63]....
        /*0518*/ 	.word	0x00002c60
        /*051c*/ 	.word	0x00000000
        /*0520*/ 	.word	0x00000000
        /*0524*/ 	.short	0x0101
        /*0526*/ 	.byte	0xff
	.zero		1


	//   ....[64]....
        /*0528*/ 	.word	0x00002c80
        /*052c*/ 	.word	0x000000ff
        /*0530*/ 	.word	0x000000e0
        /*0534*/ 	.short	0x010a
        /*0536*/ 	.byte	0x05
	.zero		1


	//   ....[65]....
        /*0538*/ 	.word	0x00002da0
        /*053c*/ 	.word	0x00000000
        /*0540*/ 	.word	0x000000d0
        /*0544*/ 	.short	0x010a
        /*0546*/ 	.byte	0xff
	.zero		1


	//   ....[66]....
        /*0548*/ 	.word	0x00002ea0
        /*054c*/ 	.word	0x00000000
        /*0550*/ 	.word	0x00000000
        /*0554*/ 	.short	0x0101
        /*0556*/ 	.byte	0xff
	.zero		1


	//   ....[67]....
        /*0558*/ 	.word	0x00002f30
        /*055c*/ 	.word	0x000000ff
        /*0560*/ 	.word	0x000000e0
        /*0564*/ 	.short	0x0106
        /*0566*/ 	.byte	0x05
	.zero		1


	//   ....[68]....
        /*0568*/ 	.word	0x00002f50
        /*056c*/ 	.word	0x000000ff
        /*0570*/ 	.word	0x000000e0
        /*0574*/ 	.short	0x010a
        /*0576*/ 	.byte	0x05
	.zero		1


	//   ....[69]....
        /*0578*/ 	.word	0x00002fe0
        /*057c*/ 	.word	0x000000ff
        /*0580*/ 	.word	0x000000e0
        /*0584*/ 	.short	0x0106
        /*0586*/ 	.byte	0x04
	.zero		1


	//   ....[70]....
        /*0588*/ 	.word	0x00003020
        /*058c*/ 	.word	0x00000000
        /*0590*/ 	.word	0x000000e0
        /*0594*/ 	.short	0x010a
        /*0596*/ 	.byte	0xff
	.zero		1


	//   ....[71]....
        /*0598*/ 	.word	0x00003260
        /*059c*/ 	.word	0x000000ff
        /*05a0*/ 	.word	0x00000008
        /*05a4*/ 	.short	0x010a
        /*05a6*/ 	.byte	0x06
	.zero		1


	//   ....[72]....
        /*05a8*/ 	.word	0x00003280
        /*05ac*/ 	.word	0x000000ff
        /*05b0*/ 	.word	0x00000008
        /*05b4*/ 	.short	0x010a
        /*05b6*/ 	.byte	0x06
	.zero		1


	//   ....[73]....
        /*05b8*/ 	.word	0x00003410
        /*05bc*/ 	.word	0x000000ff
        /*05c0*/ 	.word	0x00000008
        /*05c4*/ 	.short	0x010a
        /*05c6*/ 	.byte	0x06
	.zero		1


	//   ....[74]....
        /*05c8*/ 	.word	0x00003430
        /*05cc*/ 	.word	0x000000ff
        /*05d0*/ 	.word	0x00000008
        /*05d4*/ 	.short	0x010a
        /*05d6*/ 	.byte	0x06
	.zero		1


	//   ....[75]....
        /*05d8*/ 	.word	0x000034f0
        /*05dc*/ 	.word	0x000000ff
        /*05e0*/ 	.word	0x00000000
        /*05e4*/ 	.short	0x0101
        /*05e6*/ 	.byte	0x07
	.zero		1


	//   ....[76]....
        /*05e8*/ 	.word	0x00003830
        /*05ec*/ 	.word	0x00000000
        /*05f0*/ 	.word	0x000000d0
        /*05f4*/ 	.short	0x010a
        /*05f6*/ 	.byte	0xff
	.zero		1


	//   ....[77]....
        /*05f8*/ 	.word	0x000038f0
        /*05fc*/ 	.word	0x00000000
        /*0600*/ 	.word	0x00000000
        /*0604*/ 	.short	0x0101
        /*0606*/ 	.byte	0xff
	.zero		1


	//   ....[78]....
        /*0608*/ 	.word	0x000039b0
        /*060c*/ 	.word	0x000000ff
        /*0610*/ 	.word	0x00000000
        /*0614*/ 	.short	0x010a
        /*0616*/ 	.byte	0x08
	.zero		1


	//   ....[79]....
        /*0618*/ 	.word	0x000039c0
        /*061c*/ 	.word	0x000000ff
        /*0620*/ 	.word	0x00000110
        /*0624*/ 	.short	0x010a
        /*0626*/ 	.byte	0x09
	.zero		1


	//   ....[80]....
        /*0628*/ 	.word	0x00003a70
        /*062c*/ 	.word	0x000000ff
        /*0630*/ 	.word	0x00000000
        /*0634*/ 	.short	0x010a
        /*0636*/ 	.byte	0x08
	.zero		1


	//   ....[81]....
        /*0638*/ 	.word	0x00003ba0
        /*063c*/ 	.word	0x000000ff
        /*0640*/ 	.word	0x00000000
        /*0644*/ 	.short	0x010a
        /*0646*/ 	.byte	0x1e
	.zero		1


	//   ....[82]....
        /*0648*/ 	.word	0x00003ea0
        /*064c*/ 	.word	0x000000ff
        /*0650*/ 	.word	0x00000000
        /*0654*/ 	.short	0x010a
        /*0656*/ 	.byte	0x08
	.zero		1


	//   ....[83]....
        /*0658*/ 	.word	0x00003f30
        /*065c*/ 	.word	0x000000ff
        /*0660*/ 	.word	0x00000000
        /*0664*/ 	.short	0x010a
        /*0666*/ 	.byte	0x08
	.zero		1


	//   ....[84]....
        /*0668*/ 	.word	0x00003fc0
        /*066c*/ 	.word	0x000000ff
        /*0670*/ 	.word	0x00000000
        /*0674*/ 	.short	0x010a
        /*0676*/ 	.byte	0x08
	.zero		1


	//   ....[85]....
        /*0678*/ 	.word	0x00004060
        /*067c*/ 	.word	0x00000000
        /*0680*/ 	.word	0x00000000
        /*0684*/ 	.short	0x010a
        /*0686*/ 	.byte	0xff
	.zero		1


	//   ....[86]....
        /*0688*/ 	.word	0x000040a0
        /*068c*/ 	.word	0x00000000
        /*0690*/ 	.word	0x00000000
        /*0694*/ 	.short	0x010a
        /*0696*/ 	.byte	0xff
	.zero		1


	//   ....[87]....
        /*0698*/ 	.word	0x00004110
        /*069c*/ 	.word	0x000000ff
        /*06a0*/ 	.word	0x00000000
        /*06a4*/ 	.short	0x0101
        /*06a6*/ 	.byte	0x05
	.zero		1


	//   ....[88]....
        /*06a8*/ 	.word	0x00004150
        /*06ac*/ 	.word	0x000000ff
        /*06b0*/ 	.word	0x00000150
        /*06b4*/ 	.short	0x010a
        /*06b6*/ 	.byte	0x07
	.zero		1


	//   ....[89]....
        /*06b8*/ 	.word	0x000041a0
        /*06bc*/ 	.word	0x000000ff
        /*06c0*/ 	.word	0x00000000
        /*06c4*/ 	.short	0x0101
        /*06c6*/ 	.byte	0x05
	.zero		1


	//   ....[90]....
        /*06c8*/ 	.word	0x000045f0
        /*06cc*/ 	.word	0x00000000
        /*06d0*/ 	.word	0x000000d0
        /*06d4*/ 	.short	0x010a
        /*06d6*/ 	.byte	0xff
	.zero		1


	//   ....[91]....
        /*06d8*/ 	.word	0x000046b0
        /*06dc*/ 	.word	0x00000000
        /*06e0*/ 	.word	0x00000000
        /*06e4*/ 	.short	0x0101
        /*06e6*/ 	.byte	0xff
	.zero		1


	//   ....[92]....
        /*06e8*/ 	.word	0x000049d0
        /*06ec*/ 	.word	0x000000ff
        /*06f0*/ 	.word	0x000000c8
        /*06f4*/ 	.short	0x010a
        /*06f6*/ 	.byte	0x07
	.zero		1


	//   ....[93]....
        /*06f8*/ 	.word	0x00004bc0
        /*06fc*/ 	.word	0x000000ff
        /*0700*/ 	.word	0x000000a0
        /*0704*/ 	.short	0x010a
        /*0706*/ 	.byte	0x07
	.zero		1


	//   ....[94]....
        /*0708*/ 	.word	0x00004db0
        /*070c*/ 	.word	0x000000ff
        /*0710*/ 	.word	0x00000080
        /*0714*/ 	.short	0x010b
        /*0716*/ 	.byte	0x07
	.zero		1


	//   ....[95]....
        /*0718*/ 	.word	0x00004dc0
        /*071c*/ 	.word	0x000000ff
        /*0720*/ 	.word	0x00000000
        /*0724*/ 	.short	0x0101
        /*0726*/ 	.byte	0x0e
	.zero		1


	//   ....[96]....
        /*0728*/ 	.word	0x00004dd0
        /*072c*/ 	.word	0x000000ff
        /*0730*/ 	.word	0x000000a8
        /*0734*/ 	.short	0x010a
        /*0736*/ 	.byte	0x07
	.zero		1


	//   ....[97]....
        /*0738*/ 	.word	0x00004f80
        /*073c*/ 	.word	0x000000ff
        /*0740*/ 	.word	0x00000088
        /*0744*/ 	.short	0x010b
        /*0746*/ 	.byte	0x07
	.zero		1


	//   ....[98]....
        /*0748*/ 	.word	0x00004f90
        /*074c*/ 	.word	0x000000ff
        /*0750*/ 	.word	0x00000000
        /*0754*/ 	.short	0x0101
        /*0756*/ 	.byte	0x0e
	.zero		1


	//   ....[99]....
        /*0758*/ 	.word	0x00004fa0
        /*075c*/ 	.word	0x000000ff
        /*0760*/ 	.word	0x000000b0
        /*0764*/ 	.short	0x010a
        /*0766*/ 	.byte	0x07
	.zero		1


	//   ....[100]....
        /*0768*/ 	.word	0x00005190
        /*076c*/ 	.word	0x000000ff
        /*0770*/ 	.word	0x00000090
        /*0774*/ 	.short	0x010b
        /*0776*/ 	.byte	0x07
	.zero		1


	//   ....[101]....
        /*0778*/ 	.word	0x00005200
        /*077c*/ 	.word	0x000000ff
        /*0780*/ 	.word	0x00000000
        /*0784*/ 	.short	0x0101
        /*0786*/ 	.byte	0x0e
	.zero		1


	//   ....[102]....
        /*0788*/ 	.word	0x00005210
        /*078c*/ 	.word	0x000000ff
        /*0790*/ 	.word	0x000000b8
        /*0794*/ 	.short	0x010a
        /*0796*/ 	.byte	0x07
	.zero		1


	//   ....[103]....
        /*0798*/ 	.word	0x000054b0
        /*079c*/ 	.word	0x000000ff
        /*07a0*/ 	.word	0x00000098
        /*07a4*/ 	.short	0x010b
        /*07a6*/ 	.byte	0x07
	.zero		1


	//   ....[104]....
        /*07a8*/ 	.word	0x000054d0
        /*07ac*/ 	.word	0x000000ff
        /*07b0*/ 	.word	0x00000000
        /*07b4*/ 	.short	0x0101
        /*07b6*/ 	.byte	0x0d
	.zero		1


	//   ....[105]....
        /*07b8*/ 	.word	0x00005500
        /*07bc*/ 	.word	0x000000ff
        /*07c0*/ 	.word	0x000000a0
        /*07c4*/ 	.short	0x010a
        /*07c6*/ 	.byte	0x07
	.zero		1


	//   ....[106]....
        /*07c8*/ 	.word	0x00005520
        /*07cc*/ 	.word	0x000000ff
        /*07d0*/ 	.word	0x000000a8
        /*07d4*/ 	.short	0x010a
        /*07d6*/ 	.byte	0x07
	.zero		1


	//   ....[107]....
        /*07d8*/ 	.word	0x00005540
        /*07dc*/ 	.word	0x000000ff
        /*07e0*/ 	.word	0x000000b0
        /*07e4*/ 	.short	0x010a
        /*07e6*/ 	.byte	0x07
	.zero		1


	//   ....[108]....
        /*07e8*/ 	.word	0x00005580
        /*07ec*/ 	.word	0x00000000
        /*07f0*/ 	.word	0x000000b8
        /*07f4*/ 	.short	0x010a
        /*07f6*/ 	.byte	0xff
	.zero		1


	//   ....[109]....
        /*07f8*/ 	.word	0x00005900
        /*07fc*/ 	.word	0x00000000
        /*0800*/ 	.word	0x000000d0
        /*0804*/ 	.short	0x010a
        /*0806*/ 	.byte	0xff
	.zero		1


	//   ....[110]....
        /*0808*/ 	.word	0x00005a10
        /*080c*/ 	.word	0x00000000
        /*0810*/ 	.word	0x00000000
        /*0814*/ 	.short	0x0101
        /*0816*/ 	.byte	0xff
	.zero		1


	//   ....[111]....
        /*0818*/ 	.word	0x00006460
        /*081c*/ 	.word	0x000000ff
        /*0820*/ 	.word	0x00000080
        /*0824*/ 	.short	0x010a
        /*0826*/ 	.byte	0x30
	.zero		1


	//   ....[112]....
        /*0828*/ 	.word	0x000064a0
        /*082c*/ 	.word	0x00000070
        /*0830*/ 	.word	0x000000f0
        /*0834*/ 	.short	0x010a
        /*0836*/ 	.byte	0xff
	.zero		1


	//   ....[113]....
        /*0838*/ 	.word	0x00006590
        /*083c*/ 	.word	0x000000ff
        /*0840*/ 	.word	0x00000080
        /*0844*/ 	.short	0x010a
        /*0846*/ 	.byte	0x30
	.zero		1


	//   ....[114]....
        /*0848*/ 	.word	0x00006680
        /*084c*/ 	.word	0x00000070
        /*0850*/ 	.word	0x000000f0
        /*0854*/ 	.short	0x010a
        /*0856*/ 	.byte	0xff
	.zero		1


	//   ....[115]....
        /*0858*/ 	.word	0x00007190
        /*085c*/ 	.word	0x00000000
        /*0860*/ 	.word	0x00000000
        /*0864*/ 	.short	0x0101
        /*0866*/ 	.byte	0xff
	.zero		1


	//   ....[116]....
        /*0868*/ 	.word	0x000071a0
        /*086c*/ 	.word	0x00000002
        /*0870*/ 	.word	0x00000080
        /*0874*/ 	.short	0x010a
        /*0876*/ 	.byte	0xff
	.zero		1


	//   ....[117]....
        /*0878*/ 	.word	0x00007280
        /*087c*/ 	.word	0x00000002
        /*0880*/ 	.word	0x00000080
        /*0884*/ 	.short	0x010a
        /*0886*/ 	.byte	0xff
	.zero		1


	//   ....[118]....
        /*0888*/ 	.word	0x00007e30
        /*088c*/ 	.word	0x0000003f
        /*0890*/ 	.word	0x00000000
        /*0894*/ 	.short	0x0101
        /*0896*/ 	.byte	0xff
	.zero		1


	//   ....[119]....
        /*0898*/ 	.word	0x00007e50
        /*089c*/ 	.word	0x00000000
        /*08a0*/ 	.word	0x00000080
        /*08a4*/ 	.short	0x010a
        /*08a6*/ 	.byte	0xff
	.zero		1


	//   ....[120]....
        /*08a8*/ 	.word	0x00007f20
        /*08ac*/ 	.word	0x00000000
        /*08b0*/ 	.word	0x00000080
        /*08b4*/ 	.short	0x010a
        /*08b6*/ 	.byte	0xff
	.zero		1


	//   ....[121]....
        /*08b8*/ 	.word	0x00008ad0
        /*08bc*/ 	.word	0x0000003f
        /*08c0*/ 	.word	0x00000000
        /*08c4*/ 	.short	0x0101
        /*08c6*/ 	.byte	0xff
	.zero		1


	//   ....[122]....
        /*08c8*/ 	.word	0x00008af0
        /*08cc*/ 	.word	0x00000000
        /*08d0*/ 	.word	0x00000080
        /*08d4*/ 	.short	0x010a
        /*08d6*/ 	.byte	0xff
	.zero		1


	//   ....[123]....
        /*08d8*/ 	.word	0x00008bc0
        /*08dc*/ 	.word	0x00000000
        /*08e0*/ 	.word	0x00000080
        /*08e4*/ 	.short	0x010a
        /*08e6*/ 	.byte	0xff
	.zero		1


	//   ....[124]....
        /*08e8*/ 	.word	0x00008fb0
        /*08ec*/ 	.word	0x00000070
        /*08f0*/ 	.word	0x00000000
        /*08f4*/ 	.short	0x0101
        /*08f6*/ 	.byte	0xff
	.zero		1


	//   ....[125]....
        /*08f8*/ 	.word	0x000097c0
        /*08fc*/ 	.word	0x00000000
        /*0900*/ 	.word	0x00000000
        /*0904*/ 	.short	0x0101
        /*0906*/ 	.byte	0xff
	.zero		1


	//   ....[126]....
        /*0908*/ 	.word	0x00009a30
        /*090c*/ 	.word	0x000000ff
        /*0910*/ 	.word	0x00000000
        /*0914*/ 	.short	0x0101
        /*0916*/ 	.byte	0x04
	.zero		1


	//   ....[127]....
        /*0918*/ 	.word	0x00009a50
        /*091c*/ 	.word	0x00000002
        /*0920*/ 	.word	0x00000140
        /*0924*/ 	.short	0x010a
        /*0926*/ 	.byte	0xff
	.zero		1


	//   ....[128]....
        /*0928*/ 	.word	0x00009ab0
        /*092c*/ 	.word	0x00000002
        /*0930*/ 	.word	0x00000040
        /*0934*/ 	.short	0x010a
        /*0936*/ 	.byte	0xff
	.zero		1


	//   ....[129]....
        /*0938*/ 	.word	0x00009b10
        /*093c*/ 	.word	0x00000002
        /*0940*/ 	.word	0x00000040
        /*0944*/ 	.short	0x010a
        /*0946*/ 	.byte	0xff
	.zero		1


	//   ....[130]....
        /*0948*/ 	.word	0x00009b60
        /*094c*/ 	.word	0x00000002
        /*0950*/ 	.word	0x000000d0
        /*0954*/ 	.short	0x010a
        /*0956*/ 	.byte	0xff
	.zero		1


	//   ....[131]....
        /*0958*/ 	.word	0x00009bc0
        /*095c*/ 	.word	0x00000000
        /*0960*/ 	.word	0x00000000
        /*0964*/ 	.short	0x010a
        /*0966*/ 	.byte	0xff
	.zero		1


	//   ....[132]....
        /*0968*/ 	.word	0x00009c20
        /*096c*/ 	.word	0x00000000
        /*0970*/ 	.word	0x00000000
        /*0974*/ 	.short	0x010a
        /*0976*/ 	.byte	0xff
	.zero		1


	//   ....[133]....
        /*0978*/ 	.word	0x00009c80
        /*097c*/ 	.word	0x00000000
        /*0980*/ 	.word	0x00000000
        /*0984*/ 	.short	0x010a
        /*0986*/ 	.byte	0xff
	.zero		1


	//   ....[134]....
        /*0988*/ 	.word	0x00009ce0
        /*098c*/ 	.word	0x00000000
        /*0990*/ 	.word	0x00000000
        /*0994*/ 	.short	0x010a
        /*0996*/ 	.byte	0xff
	.zero		1


	//   ....[135]....
        /*0998*/ 	.word	0x00009d40
        /*099c*/ 	.word	0x00000000
        /*09a0*/ 	.word	0x00000000
        /*09a4*/ 	.short	0x010a
        /*09a6*/ 	.byte	0xff
	.zero		1


	//   ....[136]....
        /*09a8*/ 	.word	0x00009da0
        /*09ac*/ 	.word	0x00000000
        /*09b0*/ 	.word	0x00000000
        /*09b4*/ 	.short	0x010a
        /*09b6*/ 	.byte	0xff
	.zero		1


	//   ....[137]....
        /*09b8*/ 	.word	0x00009e00
        /*09bc*/ 	.word	0x00000000
        /*09c0*/ 	.word	0x00000000
        /*09c4*/ 	.short	0x010a
        /*09c6*/ 	.byte	0xff
	.zero		1


	//   ....[138]....
        /*09c8*/ 	.word	0x00009e50
        /*09cc*/ 	.word	0x00000000
        /*09d0*/ 	.word	0x00000130
        /*09d4*/ 	.short	0x010a
        /*09d6*/ 	.byte	0xff
	.zero		1


	//   ....[139]....
        /*09d8*/ 	.word	0x00009eb0
        /*09dc*/ 	.word	0x00000000
        /*09e0*/ 	.word	0x000000e0
        /*09e4*/ 	.short	0x010a
        /*09e6*/ 	.byte	0xff
	.zero		1


	//   ....[140]....
        /*09e8*/ 	.word	0x00009f00
        /*09ec*/ 	.word	0x00000000
        /*09f0*/ 	.word	0x000000d0
        /*09f4*/ 	.short	0x010a
        /*09f6*/ 	.byte	0xff
	.zero		1


	//   ....[141]....
        /*09f8*/ 	.word	0x00009f60
        /*09fc*/ 	.word	0x00000000
        /*0a00*/ 	.word	0x000000e0
        /*0a04*/ 	.short	0x010a
        /*0a06*/ 	.byte	0xff
	.zero		1


	//   ....[142]....
        /*0a08*/ 	.word	0x00009fc0
        /*0a0c*/ 	.word	0x00000004
        /*0a10*/ 	.word	0x00000008
        /*0a14*/ 	.short	0x010a
        /*0a16*/ 	.byte	0xff
	.zero		1


	//   ....[143]....
        /*0a18*/ 	.word	0x0000a0a0
        /*0a1c*/ 	.word	0x00000002
        /*0a20*/ 	.word	0x00000008
        /*0a24*/ 	.short	0x010a
        /*0a26*/ 	.byte	0xff
	.zero		1


	//   ....[144]....
        /*0a28*/ 	.word	0x0000a0f0
        /*0a2c*/ 	.word	0x00000000
        /*0a30*/ 	.word	0x000000d0
        /*0a34*/ 	.short	0x010a
        /*0a36*/ 	.byte	0xff
	.zero		1


	//   ....[145]....
        /*0a38*/ 	.word	0x0000a150
        /*0a3c*/ 	.word	0x00000000
        /*0a40*/ 	.word	0x00000110
        /*0a44*/ 	.short	0x010a
        /*0a46*/ 	.byte	0xff
	.zero		1


	//   ....[146]....
        /*0a48*/ 	.word	0x0000a1b0
        /*0a4c*/ 	.word	0x00000000
        /*0a50*/ 	.word	0x00000000
        /*0a54*/ 	.short	0x010a
        /*0a56*/ 	.byte	0xff
	.zero		1


	//   ....[147]....
        /*0a58*/ 	.word	0x0000a210
        /*0a5c*/ 	.word	0x00000000
        /*0a60*/ 	.word	0x00000000
        /*0a64*/ 	.short	0x010a
        /*0a66*/ 	.byte	0xff
	.zero		1


	//   ....[148]....
        /*0a68*/ 	.word	0x0000a270
        /*0a6c*/ 	.word	0x00000000
        /*0a70*/ 	.word	0x00000000
        /*0a74*/ 	.short	0x010a
        /*0a76*/ 	.byte	0xff
	.zero		1


	//   ....[149]....
        /*0a78*/ 	.word	0x0000a2d0
        /*0a7c*/ 	.word	0x00000000
        /*0a80*/ 	.word	0x00000000
        /*0a84*/ 	.short	0x010a
        /*0a86*/ 	.byte	0xff
	.zero		1


	//   ....[150]....
        /*0a88*/ 	.word	0x0000a330
        /*0a8c*/ 	.word	0x00000000
        /*0a90*/ 	.word	0x00000150
        /*0a94*/ 	.short	0x010a
        /*0a96*/ 	.byte	0xff
	.zero		1


	//   ....[151]....
        /*0a98*/ 	.word	0x0000a380
        /*0a9c*/ 	.word	0x00000000
        /*0aa0*/ 	.word	0x000000d0
        /*0aa4*/ 	.short	0x010a
        /*0aa6*/ 	.byte	0xff
	.zero		1


	//   ....[152]....
        /*0aa8*/ 	.word	0x0000a3e0
        /*0aac*/ 	.word	0x00000000
        /*0ab0*/ 	.word	0x000000c8
        /*0ab4*/ 	.short	0x010a
        /*0ab6*/ 	.byte	0xff
	.zero		1


	//   ....[153]....
        /*0ab8*/ 	.word	0x0000a440
        /*0abc*/ 	.word	0x00000000
        /*0ac0*/ 	.word	0x000000a0
        /*0ac4*/ 	.short	0x010a
        /*0ac6*/ 	.byte	0xff
	.zero		1


	//   ....[154]....
        /*0ac8*/ 	.word	0x0000a4a0
        /*0acc*/ 	.word	0x00000000
        /*0ad0*/ 	.word	0x000000a8
        /*0ad4*/ 	.short	0x010a
        /*0ad6*/ 	.byte	0xff
	.zero		1


	//   ....[155]....
        /*0ad8*/ 	.word	0x0000a500
        /*0adc*/ 	.word	0x00000000
        /*0ae0*/ 	.word	0x000000b0
        /*0ae4*/ 	.short	0x010a
        /*0ae6*/ 	.byte	0xff
	.zero		1


	//   ....[156]....
        /*0ae8*/ 	.word	0x0000a560
        /*0aec*/ 	.word	0x00000000
        /*0af0*/ 	.word	0x000000b8
        /*0af4*/ 	.short	0x010a
        /*0af6*/ 	.byte	0xff
	.zero		1


	//   ....[157]....
        /*0af8*/ 	.word	0x0000a5c0
        /*0afc*/ 	.word	0x00000000
        /*0b00*/ 	.word	0x000000a0
        /*0b04*/ 	.short	0x010a
        /*0b06*/ 	.byte	0xff
	.zero		1


	//   ....[158]....
        /*0b08*/ 	.word	0x0000a620
        /*0b0c*/ 	.word	0x00000000
        /*0b10*/ 	.word	0x000000a8
        /*0b14*/ 	.short	0x010a
        /*0b16*/ 	.byte	0xff
	.zero		1


	//   ....[159]....
        /*0b18*/ 	.word	0x0000a680
        /*0b1c*/ 	.word	0x00000000
        /*0b20*/ 	.word	0x000000b0
        /*0b24*/ 	.short	0x010a
        /*0b26*/ 	.byte	0xff
	.zero		1


	//   ....[160]....
        /*0b28*/ 	.word	0x0000a6d0
        /*0b2c*/ 	.word	0x00000000
        /*0b30*/ 	.word	0x000000d0
        /*0b34*/ 	.short	0x010a
        /*0b36*/ 	.byte	0xff
	.zero		1


	//   ....[161]....
        /*0b38*/ 	.word	0x0000a730
        /*0b3c*/ 	.word	0x00000002
        /*0b40*/ 	.word	0x00000080
        /*0b44*/ 	.short	0x010a
        /*0b46*/ 	.byte	0xff
	.zero		1


	//   ....[162]....
        /*0b48*/ 	.word	0x0000a780
        /*0b4c*/ 	.word	0x00000070
        /*0b50*/ 	.word	0x000000f0
        /*0b54*/ 	.short	0x010a
        /*0b56*/ 	.byte	0xff
	.zero		1


	//   ....[163]....
        /*0b58*/ 	.word	0x0000a7d0
        /*0b5c*/ 	.word	0x00000002
        /*0b60*/ 	.word	0x00000080
        /*0b64*/ 	.short	0x010a
        /*0b66*/ 	.byte	0xff
	.zero		1


	//   ....[164]....
        /*0b68*/ 	.word	0x0000a820
        /*0b6c*/ 	.word	0x00000000
        /*0b70*/ 	.word	0x00000080
        /*0b74*/ 	.short	0x010a
        /*0b76*/ 	.byte	0xff
	.zero		1


	//   ....[165]....
        /*0b78*/ 	.word	0x0000a870
        /*0b7c*/ 	.word	0x00000000
        /*0b80*/ 	.word	0x00000080
        /*0b84*/ 	.short	0x010a
        /*0b86*/ 	.byte	0xff
	.zero		1


	//----- nvinfo : EIATTR_NUM_MBARRIERS
	.align		4
.L_47:
        /*0b88*/ 	.byte	0x03, 0x38
        /*0b8a*/ 	.short	0x002b


	//----- nvinfo : EIATTR_EXIT_INSTR_OFFSETS
	.align		4
        /*0b8c*/ 	.byte	0x04, 0x1c
        /*0b8e*/ 	.short	(.L_49 - .L_48)


	//   ....[0]....
.L_48:
        /*0b90*/ 	.word	0x00002af0


	//   ....[1]....
        /*0b94*/ 	.word	0x00002ff0


	//   ....[2]....
        /*0b98*/ 	.word	0x00003050


	//   ....[3]....
        /*0b9c*/ 	.word	0x000043d0


	//   ....[4]....
        /*0ba0*/ 	.word	0x000055b0


	//   ....[5]....
        /*0ba4*/ 	.word	0x000055f0


	//   ....[6]....
        /*0ba8*/ 	.word	0x00009920


	//   ....[7]....
        /*0bac*/ 	.word	0x000099a0


	//   ....[8]....
        /*0bb0*/ 	.word	0x000099d0


	//   ....[9]....
        /*0bb4*/ 	.word	0x00009a40


	//----- nvinfo : EIATTR_MAX_THREADS
	.align		4
.L_49:
        /*0bb8*/ 	.byte	0x04, 0x05
        /*0bba*/ 	.short	(.L_51 - .L_50)
.L_50:
        /*0bbc*/ 	.word	0x00000100
        /*0bc0*/ 	.word	0x00000001
        /*0bc4*/ 	.word	0x00000001


	//----- nvinfo : EIATTR_CRS_STACK_SIZE
	.align		4
.L_51:
        /*0bc8*/ 	.byte	0x04, 0x1e
        /*0bca*/ 	.short	(.L_53 - .L_52)
.L_52:
        /*0bcc*/ 	.word	0x00000000


	//----- nvinfo : EIATTR_CBANK_PARAM_SIZE
	.align		4
.L_53:
        /*0bd0*/ 	.byte	0x03, 0x19
        /*0bd2*/ 	.short	0x0800


	//----- nvinfo : EIATTR_PARAM_CBANK
	.align		4
        /*0bd4*/ 	.byte	0x04, 0x0a
        /*0bd6*/ 	.short	(.L_55 - .L_54)
	.align		4
.L_54:
        /*0bd8*/ 	.word	index@(.nv.constant0._ZN7cutlass13device_kernelINS_4gemm6kernel13GemmUniversalIN4cute5tupleIJiiiiEEENS1_10collective13CollectiveMmaINS1_35MainloopSm100TmaUmmaWarpSpecializedILi8ELi2ELi4ENS5_IJNS4_1CILi2EEENSA_ILi1EEESC_EEEEENS5_IJNSA_ILi128EEENSA_ILi256EEENSA_ILi64EEEEEENS_10bfloat16_tENS5_IJlSC_lEEESJ_SK_NS4_8TiledMMAINS4_8MMA_AtomIJNS4_26SM100_MMA_F16BF16_2x1SM_SSISJ_SJ_fLi128ELi256ELNS4_4UMMA5MajorE0ELSP_0ELNSO_7ScaleInE0ELSQ_0EEEEEENS4_6LayoutINS5_IJSC_SC_SC_EEENS5_IJNSA_ILi0EEESV_SV_EEEEENS5_IJNS4_10UnderscoreESY_SY_EEEEENS4_18SM100_TMA_2SM_LOADENS4_14ComposedLayoutINS4_7SwizzleILi3ELi4ELi3EEENS4_18smem_ptr_flag_bitsILi16EEENST_INS5_IJNSA_ILi8EEESH_EEENS5_IJSH_SC_EEEEEEEvNS4_8identityES11_S1B_vS1C_EENS_8epilogue10collective18CollectiveEpilogueINS1E_23Sm100TmaWarpSpecializedILi4ELi2ELi32ELb1ELb0EEEJNS5_IJSH_SG_SH_EEENS5_IJNST_ISH_SC_EENST_INS5_IJNSA_ILi32EEESB_EEENS5_IJSC_SF_EEEEEEEESJ_SK_SJ_SK_NS1E_6fusion15FusionCallbacksIS1I_NS1Q_17LinearCombinationISJ_fSJ_fLNS_15FloatRoundStyleE2EEES1J_S1P_JEEENS4_5SM1004TMEM4LOAD26SM100_TMEM_LOAD_32dp32b32xENS4_13SM90_TMA_LOADENS12_INS13_ILi2ELi4ELi3EEES16_NST_INS5_IJS17_S1L_EEENS5_IJS1L_SC_EEEEEEENS4_39AutoVectorizingCopyWithAssumedAlignmentILi128EEENS4_14SM90_TMA_STOREES25_S27_S27_EEEvvEEEEvNT_6ParamsE)
        /*0bdc*/ 	.short	0x0380
        /*0bde*/ 	.short	0x0800


	//----- nvinfo : EIATTR_SW_WAR
	.align		4
.L_55:
        /*0be0*/ 	.byte	0x04, 0x36
        /*0be2*/ 	.short	(.L_57 - .L_56)
.L_56:
        /*0be4*/ 	.word	0x00000008
.L_57:


//--------------------- .nv.callgraph             --------------------------
	.section	.nv.callgraph,"",@"SHT_CUDA_CALLGRAPH"
	.align	4
	.sectionentsize	8
	.align		4
        /*0000*/ 	.word	0x00000000
	.align		4
        /*0004*/ 	.word	0xffffffff
	.align		4
        /*0008*/ 	.word	index@(_ZN7cutlass13device_kernelINS_4gemm6kernel13GemmUniversalIN4cute5tupleIJiiiiEEENS1_10collective13CollectiveMmaINS1_35MainloopSm100TmaUmmaWarpSpecializedILi8ELi2ELi4ENS5_IJNS4_1CILi2EEENSA_ILi1EEESC_EEEEENS5_IJNSA_ILi128EEENSA_ILi256EEENSA_ILi64EEEEEENS_10bfloat16_tENS5_IJlSC_lEEESJ_SK_NS4_8TiledMMAINS4_8MMA_AtomIJNS4_26SM100_MMA_F16BF16_2x1SM_SSISJ_SJ_fLi128ELi256ELNS4_4UMMA5MajorE0ELSP_0ELNSO_7ScaleInE0ELSQ_0EEEEEENS4_6LayoutINS5_IJSC_SC_SC_EEENS5_IJNSA_ILi0EEESV_SV_EEEEENS5_IJNS4_10UnderscoreESY_SY_EEEEENS4_18SM100_TMA_2SM_LOADENS4_14ComposedLayoutINS4_7SwizzleILi3ELi4ELi3EEENS4_18smem_ptr_flag_bitsILi16EEENST_INS5_IJNSA_ILi8EEESH_EEENS5_IJSH_SC_EEEEEEEvNS4_8identityES11_S1B_vS1C_EENS_8epilogue10collective18CollectiveEpilogueINS1E_23Sm100TmaWarpSpecializedILi4ELi2ELi32ELb1ELb0EEEJNS5_IJSH_SG_SH_EEENS5_IJNST_ISH_SC_EENST_INS5_IJNSA_ILi32EEESB_EEENS5_IJSC_SF_EEEEEEEESJ_SK_SJ_SK_NS1E_6fusion15FusionCallbacksIS1I_NS1Q_17LinearCombinationISJ_fSJ_fLNS_15FloatRoundStyleE2EEES1J_S1P_JEEENS4_5SM1004TMEM4LOAD26SM100_TMEM_LOAD_32dp32b32xENS4_13SM90_TMA_LOADENS12_INS13_ILi2ELi4ELi3EEES16_NST_INS5_IJS17_S1L_EEENS5_IJS1L_SC_EEEEEEENS4_39AutoVectorizingCopyWithAssumedAlignmentILi128EEENS4_14SM90_TMA_STOREES25_S27_S27_EEEvvEEEEvNT_6ParamsE)
	.align		4
        /*000c*/ 	.word	index@(__assertfail)
	.align		4
        /*0010*/ 	.word	0x00000000
	.align		4
        /*0014*/ 	.word	0xfffffffe
	.align		4
        /*0018*/ 	.word	0x00000000
	.align		4
        /*001c*/ 	.word	0xfffffffd
	.align		4
        /*0020*/ 	.word	0x00000000
	.align		4
        /*0024*/ 	.word	0xfffffffc


//--------------------- .nv.constant4             --------------------------
	.section	.nv.constant4,"a",@progbits
	.align	8
	.align		8
.nv.constant4:
        /*0000*/ 	.dword	__assertfail
	.align		8
        /*0008*/ 	.dword	__unnamed_1
	.align		8
        /*0010*/ 	.dword	__unnamed_2
	.align		8
        /*0018*/ 	.dword	_ZN40_INTERNAL_6ca244ab_4_k_cu_397f1ffe_150794cuda3std3__45__cpo5beginE
	.align		8
        /*0020*/ 	.dword	_ZN40_INTERNAL_6ca244ab_4_k_cu_397f1ffe_150794cuda3std3__45__cpo3endE
	.align		8
        /*0028*/ 	.dword	_ZN40_INTERNAL_6ca244ab_4_k_cu_397f1ffe_150794cuda3std3__45__cpo6cbeginE
	.align		8
        /*0030*/ 	.dword	_ZN40_INTERNAL_6ca244ab_4_k_cu_397f1ffe_150794cuda3std3__45__cpo4cendE
	.align		8
        /*0038*/ 	.dword	_ZN40_INTERNAL_6ca244ab_4_k_cu_397f1ffe_150794cuda3std3__442_GLOBAL__N__6ca244ab_4_k_cu_397f1ffe_150796ignoreE
	.align		8
        /*0040*/ 	.dword	_ZN40_INTERNAL_6ca244ab_4_k_cu_397f1ffe_150794cuda3std3__419piecewise_constructE
	.align		8
        /*0048*/ 	.dword	_ZN40_INTERNAL_6ca244ab_4_k_cu_397f1ffe_150794cuda3std3__48in_placeE
	.align		8
        /*0050*/ 	.dword	_ZN40_INTERNAL_6ca244ab_4_k_cu_397f1ffe_150794cuda3std6ranges3__45__cpo4swapE
	.align		8
        /*0058*/ 	.dword	_ZN40_INTERNAL_6ca244ab_4_k_cu_397f1ffe_150794cuda3std6ranges3__45__cpo9iter_moveE
	.align		8
        /*0060*/ 	.dword	_ZN40_INTERNAL_6ca244ab_4_k_cu_397f1ffe_150794cute7productE
	.align		8
        /*0068*/ 	.dword	_ZN40_INTERNAL_6ca244ab_4_k_cu_397f1ffe_150794cute1_E
	.align		8
        /*0070*/ 	.dword	$str$25
	.align		8
        /*0078*/ 	.dword	$str$26
	.align		8
        /*0080*/ 	.dword	$str$27
	.align		8
        /*0088*/ 	.dword	$str$28


//--------------------- .text._ZN7cutlass13device_kernelINS_4gemm6kernel13GemmUniversalIN4cute5tupleIJiiiiEEENS1_10collective13CollectiveMmaINS1_35MainloopSm100TmaUmmaWarpSpecializedILi8ELi2ELi4ENS5_IJNS4_1CILi2EEENSA_ILi1EEESC_EEEEENS5_IJNSA_ILi128EEENSA_ILi256EEENSA_ILi64EEEEEENS_10bfloat16_tENS5_IJlSC_lEEESJ_SK_NS4_8TiledMMAINS4_8MMA_AtomIJNS4_26SM100_MMA_F16BF16_2x1SM_SSISJ_SJ_fLi128ELi256ELNS4_4UMMA5MajorE0ELSP_0ELNSO_7ScaleInE0ELSQ_0EEEEEENS4_6LayoutINS5_IJSC_SC_SC_EEENS5_IJNSA_ILi0EEESV_SV_EEEEENS5_IJNS4_10UnderscoreESY_SY_EEEEENS4_18SM100_TMA_2SM_LOADENS4_14ComposedLayoutINS4_7SwizzleILi3ELi4ELi3EEENS4_18smem_ptr_flag_bitsILi16EEENST_INS5_IJNSA_ILi8EEESH_EEENS5_IJSH_SC_EEEEEEEvNS4_8identityES11_S1B_vS1C_EENS_8epilogue10collective18CollectiveEpilogueINS1E_23Sm100TmaWarpSpecializedILi4ELi2ELi32ELb1ELb0EEEJNS5_IJSH_SG_SH_EEENS5_IJNST_ISH_SC_EENST_INS5_IJNSA_ILi32EEESB_EEENS5_IJSC_SF_EEEEEEEESJ_SK_SJ_SK_NS1E_6fusion15FusionCallbacksIS1I_NS1Q_17LinearCombinationISJ_fSJ_fLNS_15FloatRoundStyleE2EEES1J_S1P_JEEENS4_5SM1004TMEM4LOAD26SM100_TMEM_LOAD_32dp32b32xENS4_13SM90_TMA_LOADENS12_INS13_ILi2ELi4ELi3EEES16_NST_INS5_IJS17_S1L_EEENS5_IJS1L_SC_EEEEEEENS4_39AutoVectorizingCopyWithAssumedAlignmentILi128EEENS4_14SM90_TMA_STOREES25_S27_S27_EEEvvEEEEvNT_6ParamsE --------------------------
	.section	.text._ZN7cutlass13device_kernelINS_4gemm6kernel13GemmUniversalIN4cute5tupleIJiiiiEEENS1_10collective13CollectiveMmaINS1_35MainloopSm100TmaUmmaWarpSpecializedILi8ELi2ELi4ENS5_IJNS4_1CILi2EEENSA_ILi1EEESC_EEEEENS5_IJNSA_ILi128EEENSA_ILi256EEENSA_ILi64EEEEEENS_10bfloat16_tENS5_IJlSC_lEEESJ_SK_NS4_8TiledMMAINS4_8MMA_AtomIJNS4_26SM100_MMA_F16BF16_2x1SM_SSISJ_SJ_fLi128ELi256ELNS4_4UMMA5MajorE0ELSP_0ELNSO_7ScaleInE0ELSQ_0EEEEEENS4_6LayoutINS5_IJSC_SC_SC_EEENS5_IJNSA_ILi0EEESV_SV_EEEEENS5_IJNS4_10UnderscoreESY_SY_EEEEENS4_18SM100_TMA_2SM_LOADENS4_14ComposedLayoutINS4_7SwizzleILi3ELi4ELi3EEENS4_18smem_ptr_flag_bitsILi16EEENST_INS5_IJNSA_ILi8EEESH_EEENS5_IJSH_SC_EEEEEEEvNS4_8identityES11_S1B_vS1C_EENS_8epilogue10collective18CollectiveEpilogueINS1E_23Sm100TmaWarpSpecializedILi4ELi2ELi32ELb1ELb0EEEJNS5_IJSH_SG_SH_EEENS5_IJNST_ISH_SC_EENST_INS5_IJNSA_ILi32EEESB_EEENS5_IJSC_SF_EEEEEEEESJ_SK_SJ_SK_NS1E_6fusion15FusionCallbacksIS1I_NS1Q_17LinearCombinationISJ_fSJ_fLNS_15FloatRoundStyleE2EEES1J_S1P_JEEENS4_5SM1004TMEM4LOAD26SM100_TMEM_LOAD_32dp32b32xENS4_13SM90_TMA_LOADENS12_INS13_ILi2ELi4ELi3EEES16_NST_INS5_IJS17_S1L_EEENS5_IJS1L_SC_EEEEEEENS4_39AutoVectorizingCopyWithAssumedAlignmentILi128EEENS4_14SM90_TMA_STOREES25_S27_S27_EEEvvEEEEvNT_6ParamsE,"ax",@progbits
	.align	128
.text._ZN7cutlass13device_kernelINS_4gemm6kernel13GemmUniversalIN4cute5tupleIJiiiiEEENS1_10collective13CollectiveMmaINS1_35MainloopSm100TmaUmmaWarpSpecializedILi8ELi2ELi4ENS5_IJNS4_1CILi2EEENSA_ILi1EEESC_EEEEENS5_IJNSA_ILi128EEENSA_ILi256EEENSA_ILi64EEEEEENS_10bfloat16_tENS5_IJlSC_lEEESJ_SK_NS4_8TiledMMAINS4_8MMA_AtomIJNS4_26SM100_MMA_F16BF16_2x1SM_SSISJ_SJ_fLi128ELi256ELNS4_4UMMA5MajorE0ELSP_0ELNSO_7ScaleInE0ELSQ_0EEEEEENS4_6LayoutINS5_IJSC_SC_SC_EEENS5_IJNSA_ILi0EEESV_SV_EEEEENS5_IJNS4_10UnderscoreESY_SY_EEEEENS4_18SM100_TMA_2SM_LOADENS4_14ComposedLayoutINS4_7SwizzleILi3ELi4ELi3EEENS4_18smem_ptr_flag_bitsILi16EEENST_INS5_IJNSA_ILi8EEESH_EEENS5_IJSH_SC_EEEEEEEvNS4_8identityES11_S1B_vS1C_EENS_8epilogue10collective18CollectiveEpilogueINS1E_23Sm100TmaWarpSpecializedILi4ELi2ELi32ELb1ELb0EEEJNS5_IJSH_SG_SH_EEENS5_IJNST_ISH_SC_EENST_INS5_IJNSA_ILi32EEESB_EEENS5_IJSC_SF_EEEEEEEESJ_SK_SJ_SK_NS1E_6fusion15FusionCallbacksIS1I_NS1Q_17LinearCombinationISJ_fSJ_fLNS_15FloatRoundStyleE2EEES1J_S1P_JEEENS4_5SM1004TMEM4LOAD26SM100_TMEM_LOAD_32dp32b32xENS4_13SM90_TMA_LOADENS12_INS13_ILi2ELi4ELi3EEES16_NST_INS5_IJS17_S1L_EEENS5_IJS1L_SC_EEEEEEENS4_39AutoVectorizingCopyWithAssumedAlignmentILi128EEENS4_14SM90_TMA_STOREES25_S27_S27_EEEvvEEEEvNT_6ParamsE:
        .type           _ZN7cutlass13device_kernelINS_4gemm6kernel13GemmUniversalIN4cute5tupleIJiiiiEEENS1_10collective13CollectiveMmaINS1_35MainloopSm100TmaUmmaWarpSpecializedILi8ELi2ELi4ENS5_IJNS4_1CILi2EEENSA_ILi1EEESC_EEEEENS5_IJNSA_ILi128EEENSA_ILi256EEENSA_ILi64EEEEEENS_10bfloat16_tENS5_IJlSC_lEEESJ_SK_NS4_8TiledMMAINS4_8MMA_AtomIJNS4_26SM100_MMA_F16BF16_2x1SM_SSISJ_SJ_fLi128ELi256ELNS4_4UMMA5MajorE0ELSP_0ELNSO_7ScaleInE0ELSQ_0EEEEEENS4_6LayoutINS5_IJSC_SC_SC_EEENS5_IJNSA_ILi0EEESV_SV_EEEEENS5_IJNS4_10UnderscoreESY_SY_EEEEENS4_18SM100_TMA_2SM_LOADENS4_14ComposedLayoutINS4_7SwizzleILi3ELi4ELi3EEENS4_18smem_ptr_flag_bitsILi16EEENST_INS5_IJNSA_ILi8EEESH_EEENS5_IJSH_SC_EEEEEEEvNS4_8identityES11_S1B_vS1C_EENS_8epilogue10collective18CollectiveEpilogueINS1E_23Sm100TmaWarpSpecializedILi4ELi2ELi32ELb1ELb0EEEJNS5_IJSH_SG_SH_EEENS5_IJNST_ISH_SC_EENST_INS5_IJNSA_ILi32EEESB_EEENS5_IJSC_SF_EEEEEEEESJ_SK_SJ_SK_NS1E_6fusion15FusionCallbacksIS1I_NS1Q_17LinearCombinationISJ_fSJ_fLNS_15FloatRoundStyleE2EEES1J_S1P_JEEENS4_5SM1004TMEM4LOAD26SM100_TMEM_LOAD_32dp32b32xENS4_13SM90_TMA_LOADENS12_INS13_ILi2ELi4ELi3EEES16_NST_INS5_IJS17_S1L_EEENS5_IJS1L_SC_EEEEEEENS4_39AutoVectorizingCopyWithAssumedAlignmentILi128EEENS4_14SM90_TMA_STOREES25_S27_S27_EEEvvEEEEvNT_6ParamsE,@function
        .size           _ZN7cutlass13device_kernelINS_4gemm6kernel13GemmUniversalIN4cute5tupleIJiiiiEEENS1_10collective13CollectiveMmaINS1_35MainloopSm100TmaUmmaWarpSpecializedILi8ELi2ELi4ENS5_IJNS4_1CILi2EEENSA_ILi1EEESC_EEEEENS5_IJNSA_ILi128EEENSA_ILi256EEENSA_ILi64EEEEEENS_10bfloat16_tENS5_IJlSC_lEEESJ_SK_NS4_8TiledMMAINS4_8MMA_AtomIJNS4_26SM100_MMA_F16BF16_2x1SM_SSISJ_SJ_fLi128ELi256ELNS4_4UMMA5MajorE0ELSP_0ELNSO_7ScaleInE0ELSQ_0EEEEEENS4_6LayoutINS5_IJSC_SC_SC_EEENS5_IJNSA_ILi0EEESV_SV_EEEEENS5_IJNS4_10UnderscoreESY_SY_EEEEENS4_18SM100_TMA_2SM_LOADENS4_14ComposedLayoutINS4_7SwizzleILi3ELi4ELi3EEENS4_18smem_ptr_flag_bitsILi16EEENST_INS5_IJNSA_ILi8EEESH_EEENS5_IJSH_SC_EEEEEEEvNS4_8identityES11_S1B_vS1C_EENS_8epilogue10collective18CollectiveEpilogueINS1E_23Sm100TmaWarpSpecializedILi4ELi2ELi32ELb1ELb0EEEJNS5_IJSH_SG_SH_EEENS5_IJNST_ISH_SC_EENST_INS5_IJNSA_ILi32EEESB_EEENS5_IJSC_SF_EEEEEEEESJ_SK_SJ_SK_NS1E_6fusion15FusionCallbacksIS1I_NS1Q_17LinearCombinationISJ_fSJ_fLNS_15FloatRoundStyleE2EEES1J_S1P_JEEENS4_5SM1004TMEM4LOAD26SM100_TMEM_LOAD_32dp32b32xENS4_13SM90_TMA_LOADENS12_INS13_ILi2ELi4ELi3EEES16_NST_INS5_IJS17_S1L_EEENS5_IJS1L_SC_EEEEEEENS4_39AutoVectorizingCopyWithAssumedAlignmentILi128EEENS4_14SM90_TMA_STOREES25_S27_S27_EEEvvEEEEvNT_6ParamsE,(.L_x_209 - _ZN7cutlass13device_kernelINS_4gemm6kernel13GemmUniversalIN4cute5tupleIJiiiiEEENS1_10collective13CollectiveMmaINS1_35MainloopSm100TmaUmmaWarpSpecializedILi8ELi2ELi4ENS5_IJNS4_1CILi2EEENSA_ILi1EEESC_EEEEENS5_IJNSA_ILi128EEENSA_ILi256EEENSA_ILi64EEEEEENS_10bfloat16_tENS5_IJlSC_lEEESJ_SK_NS4_8TiledMMAINS4_8MMA_AtomIJNS4_26SM100_MMA_F16BF16_2x1SM_SSISJ_SJ_fLi128ELi256ELNS4_4UMMA5MajorE0ELSP_0ELNSO_7ScaleInE0ELSQ_0EEEEEENS4_6LayoutINS5_IJSC_SC_SC_EEENS5_IJNSA_ILi0EEESV_SV_EEEEENS5_IJNS4_10UnderscoreESY_SY_EEEEENS4_18SM100_TMA_2SM_LOADENS4_14ComposedLayoutINS4_7SwizzleILi3ELi4ELi3EEENS4_18smem_ptr_flag_bitsILi16EEENST_INS5_IJNSA_ILi8EEESH_EEENS5_IJSH_SC_EEEEEEEvNS4_8identityES11_S1B_vS1C_EENS_8epilogue10collective18CollectiveEpilogueINS1E_23Sm100TmaWarpSpecializedILi4ELi2ELi32ELb1ELb0EEEJNS5_IJSH_SG_SH_EEENS5_IJNST_ISH_SC_EENST_INS5_IJNSA_ILi32EEESB_EEENS5_IJSC_SF_EEEEEEEESJ_SK_SJ_SK_NS1E_6fusion15FusionCallbacksIS1I_NS1Q_17LinearCombinationISJ_fSJ_fLNS_15FloatRoundStyleE2EEES1J_S1P_JEEENS4_5SM1004TMEM4LOAD26SM100_TMEM_LOAD_32dp32b32xENS4_13SM90_TMA_LOADENS12_INS13_ILi2ELi4ELi3EEES16_NST_INS5_IJS17_S1L_EEENS5_IJS1L_SC_EEEEEEENS4_39AutoVectorizingCopyWithAssumedAlignmentILi128EEENS4_14SM90_TMA_STOREES25_S27_S27_EEEvvEEEEvNT_6ParamsE)
        .other          _ZN7cutlass13device_kernelINS_4gemm6kernel13GemmUniversalIN4cute5tupleIJiiiiEEENS1_10collective13CollectiveMmaINS1_35MainloopSm100TmaUmmaWarpSpecializedILi8ELi2ELi4ENS5_IJNS4_1CILi2EEENSA_ILi1EEESC_EEEEENS5_IJNSA_ILi128EEENSA_ILi256EEENSA_ILi64EEEEEENS_10bfloat16_tENS5_IJlSC_lEEESJ_SK_NS4_8TiledMMAINS4_8MMA_AtomIJNS4_26SM100_MMA_F16BF16_2x1SM_SSISJ_SJ_fLi128ELi256ELNS4_4UMMA5MajorE0ELSP_0ELNSO_7ScaleInE0ELSQ_0EEEEEENS4_6LayoutINS5_IJSC_SC_SC_EEENS5_IJNSA_ILi0EEESV_SV_EEEEENS5_IJNS4_10UnderscoreESY_SY_EEEEENS4_18SM100_TMA_2SM_LOADENS4_14ComposedLayoutINS4_7SwizzleILi3ELi4ELi3EEENS4_18smem_ptr_flag_bitsILi16EEENST_INS5_IJNSA_ILi8EEESH_EEENS5_IJSH_SC_EEEEEEEvNS4_8identityES11_S1B_vS1C_EENS_8epilogue10collective18CollectiveEpilogueINS1E_23Sm100TmaWarpSpecializedILi4ELi2ELi32ELb1ELb0EEEJNS5_IJSH_SG_SH_EEENS5_IJNST_ISH_SC_EENST_INS5_IJNSA_ILi32EEESB_EEENS5_IJSC_SF_EEEEEEEESJ_SK_SJ_SK_NS1E_6fusion15FusionCallbacksIS1I_NS1Q_17LinearCombinationISJ_fSJ_fLNS_15FloatRoundStyleE2EEES1J_S1P_JEEENS4_5SM1004TMEM4LOAD26SM100_TMEM_LOAD_32dp32b32xENS4_13SM90_TMA_LOADENS12_INS13_ILi2ELi4ELi3EEES16_NST_INS5_IJS17_S1L_EEENS5_IJS1L_SC_EEEEEEENS4_39AutoVectorizingCopyWithAssumedAlignmentILi128EEENS4_14SM90_TMA_STOREES25_S27_S27_EEEvvEEEEvNT_6ParamsE,@"STO_CUDA_ENTRY STV_DEFAULT"
_ZN7cutlass13device_kernelINS_4gemm6kernel13GemmUniversalIN4cute5tupleIJiiiiEEENS1_10collective13CollectiveMmaINS1_35MainloopSm100TmaUmmaWarpSpecializedILi8ELi2ELi4ENS5_IJNS4_1CILi2EEENSA_ILi1EEESC_EEEEENS5_IJNSA_ILi128EEENSA_ILi256EEENSA_ILi64EEEEEENS_10bfloat16_tENS5_IJlSC_lEEESJ_SK_NS4_8TiledMMAINS4_8MMA_AtomIJNS4_26SM100_MMA_F16BF16_2x1SM_SSISJ_SJ_fLi128ELi256ELNS4_4UMMA5MajorE0ELSP_0ELNSO_7ScaleInE0ELSQ_0EEEEEENS4_6LayoutINS5_IJSC_SC_SC_EEENS5_IJNSA_ILi0EEESV_SV_EEEEENS5_IJNS4_10UnderscoreESY_SY_EEEEENS4_18SM100_TMA_2SM_LOADENS4_14ComposedLayoutINS4_7SwizzleILi3ELi4ELi3EEENS4_18smem_ptr_flag_bitsILi16EEENST_INS5_IJNSA_ILi8EEESH_EEENS5_IJSH_SC_EEEEEEEvNS4_8identityES11_S1B_vS1C_EENS_8epilogue10collective18CollectiveEpilogueINS1E_23Sm100TmaWarpSpecializedILi4ELi2ELi32ELb1ELb0EEEJNS5_IJSH_SG_SH_EEENS5_IJNST_ISH_SC_EENST_INS5_IJNSA_ILi32EEESB_EEENS5_IJSC_SF_EEEEEEEESJ_SK_SJ_SK_NS1E_6fusion15FusionCallbacksIS1I_NS1Q_17LinearCombinationISJ_fSJ_fLNS_15FloatRoundStyleE2EEES1J_S1P_JEEENS4_5SM1004TMEM4LOAD26SM100_TMEM_LOAD_32dp32b32xENS4_13SM90_TMA_LOADENS12_INS13_ILi2ELi4ELi3EEES16_NST_INS5_IJS17_S1L_EEENS5_IJS1L_SC_EEEEEEENS4_39AutoVectorizingCopyWithAssumedAlignmentILi128EEENS4_14SM90_TMA_STOREES25_S27_S27_EEEvvEEEEvNT_6ParamsE:
[----:B------:R-:W1:Y:S01]  /*0000*/  LDC R1, c[0x0][0x37c] ;  /* 0x0000df00ff017b82 */ /* 0x000e620000000800 */
[----:B------:R-:W2:Y:S01]  /*0010*/  S2R R105, SR_TID.X ;  /* 0x0000000000697919 */ /* 0x000ea20000002100 */
[----:B------:R-:W3:Y:S06]  /*0020*/  LDCU.64 UR6, c[0x0][0x890] ;  /* 0x00011200ff0677ac */ /* 0x000eec0008000a00 */
[----:B------:R-:W4:Y:S01]  /*0030*/  S2UR UR37, SR_CgaCtaId ;  /* 0x00000000002579c3 */ /* 0x000f220000008800 */
[----:B------:R-:W-:Y:S02]  /*0040*/  PRMT R92, RZ, 0x7610, R92 ;  /* 0x00007610ff5c7816 */ /* 0x000fe4000000005c */
[----:B------:R-:W-:Y:S01]  /*0050*/  ELECT P1, URZ, PT ;  /* 0x0000000000ff782f */ /* 0x000fe20003820000 */
[----:B------:R-:W1:Y:S01]  /*0060*/  LDCU.64 UR46, c[0x0][0x358] ;  /* 0x00006b00ff2e77ac */ /* 0x000e620008000a00 */
[----:B---3--:R-:W-:-:S04]  /*0070*/  UISETP.NE.U32.AND UP0, UPT, UR6, URZ, UPT ;  /* 0x000000ff0600728c */ /* 0x008fc8000bf05070 */
[----:B------:R-:W-:Y:S02]  /*0080*/  UISETP.NE.AND.EX UP0, UPT, UR7, URZ, UPT, UP0 ;  /* 0x000000ff0700728c */ /* 0x000fe4000bf05300 */
[----:B----4-:R-:W-:Y:S02]  /*0090*/  ULOP3.LUT UR5, UR37, 0x1, URZ, 0xc0, !UPT ;  /* 0x0000000125057892 */ /* 0x010fe4000f8ec0ff */
[----:B------:R-:W-:Y:S01]  /*00a0*/  ULOP3.LUT UR4, UR37, 0x1, URZ, 0x3c, !UPT ;  /* 0x0000000125047892 */ /* 0x000fe2000f8e3cff */
[----:B--2---:R-:W-:-:S05]  /*00b0*/  SHF.R.U32.HI R96, RZ, 0x5, R105 ;  /* 0x00000005ff607819 */ /* 0x004fca0000011669 */
[----:B------:R-:W2:Y:S02]  /*00c0*/  SHFL.IDX PT, R0, R96, RZ, 0x1f ;  /* 0x00001fff60007589 */ /* 0x000ea400000e0000 */
[----:B--2---:R-:W-:Y:S01]  /*00d0*/  R2UR UR10, R0 ;  /* 0x00000000000a72ca */ /* 0x004fe200000e0000 */
[----:B-1----:R-:W-:-:S14]  /*00e0*/  BRA.U UP0, `(.L_x_0) ;  /* 0x00000001002c7547 */ /* 0x002fdc000b800000 */
[----:B------:R-:W1:Y:S02]  /*00f0*/  LDCU.64 UR8, c[0x0][0x888] ;  /* 0x00011100ff0877ac */ /* 0x000e640008000a00 */
[----:B-1----:R-:W-:-:S04]  /*0100*/  UISETP.NE.U32.AND UP0, UPT, UR8, URZ, UPT ;  /* 0x000000ff0800728c */ /* 0x002fc8000bf05070 */
[----:B------:R-:W-:-:S09]  /*0110*/  UISETP.NE.AND.EX UP0, UPT, UR9, URZ, UPT, UP0 ;  /* 0x000000ff0900728c */ /* 0x000fd2000bf05300 */
[----:B------:R-:W-:Y:S05]  /*0120*/  BRA.U !UP0, `(.L_x_1) ;  /* 0x0000000108107547 */ /* 0x000fea000b800000 */
[----:B------:R-:W1:Y:S02]  /*0130*/  LDC.64 R2, c[0x0][0x888] ;  /* 0x00022200ff027b82 */ /* 0x000e640000000a00 */
[----:B-1----:R1:W5:Y:S01]  /*0140*/  LDG.E R49, desc[UR46][R2.64] ;  /* 0x0000002e02317981 */ /* 0x002362000c1e1900 */
[----:B------:R-:W-:Y:S01]  /*0150*/  HFMA2 R92, -RZ, RZ, 0, 5.9604644775390625e-08 ;  /* 0x00000001ff5c7431 */ /* 0x000fe200000001ff */
[----:B------:R-:W-:Y:S05]  /*0160*/  BRA `(.L_x_0) ;  /* 0x00000000000c7947 */ /* 0x000fea0003800000 */
.L_x_1:
[----:B------:R-:W1:Y:S01]  /*0170*/  LDCU UR8, c[0x0][0x880] ;  /* 0x00011000ff0877ac */ /* 0x000e620008000800 */
[----:B------:R-:W-:Y:S01]  /*0180*/  HFMA2 R92, -RZ, RZ, 0, 5.9604644775390625e-08 ;  /* 0x00000001ff5c7431 */ /* 0x000fe200000001ff */
[----:B-1----:R-:W-:-:S07]  /*0190*/  MOV R49, UR8 ;  /* 0x0000000800317c02 */ /* 0x002fce0008000f00 */
.L_x_0:
[----:B------:R-:W2:Y:S02]  /*01a0*/  LDCU.64 UR8, c[0x0][0x8b0] ;  /* 0x00011600ff0877ac */ /* 0x000ea40008000a00 */
[----:B--2---:R-:W-:-:S04]  /*01b0*/  UISETP.NE.U32.AND UP0, UPT, UR8, URZ, UPT ;  /* 0x000000ff0800728c */ /* 0x004fc8000bf05070 */
[----:B------:R-:W-:-:S09]  /*01c0*/  UISETP.NE.AND.EX UP0, UPT, UR9, URZ, UPT, UP0 ;  /* 0x000000ff0900728c */ /* 0x000fd2000bf05300 */
[----:B------:R-:W-:Y:S05]  /*01d0*/  BRA.U UP0, `(.L_x_2) ;  /* 0x0000000100247547 */ /* 0x000fea000b800000 */
[----:B------:R-:W2:Y:S02]  /*01e0*/  LDCU.64 UR8, c[0x0][0x8a8] ;  /* 0x00011500ff0877ac */ /* 0x000ea40008000a00 */
[----:B--2---:R-:W-:-:S04]  /*01f0*/  UISETP.NE.U32.AND UP0, UPT, UR8, URZ, UPT ;  /* 0x000000ff0800728c */ /* 0x004fc8000bf05070 */
[----:B------:R-:W-:-:S09]  /*0200*/  UISETP.NE.AND.EX UP0, UPT, UR9, URZ, UPT, UP0 ;  /* 0x000000ff0900728c */ /* 0x000fd2000bf05300 */
[----:B------:R-:W-:Y:S05]  /*0210*/  BRA.U !UP0, `(.L_x_3) ;  /* 0x00000001080c7547 */ /* 0x000fea000b800000 */
[----:B-1----:R-:W1:Y:S02]  /*0220*/  LDC.64 R2, c[0x0][0x8a8] ;  /* 0x00022a00ff027b82 */ /* 0x002e640000000a00 */
[----:B-1----:R2:W5:Y:S01]  /*0230*/  LDG.E R47, desc[UR46][R2.64] ;  /* 0x0000002e022f7981 */ /* 0x002562000c1e1900 */
[----:B------:R-:W-:Y:S05]  /*0240*/  BRA `(.L_x_2) ;  /* 0x0000000000087947 */ /* 0x000fea0003800000 */
.L_x_3:
[----:B------:R-:W2:Y:S02]  /*0250*/  LDCU UR8, c[0x0][0x8a0] ;  /* 0x00011400ff0877ac */ /* 0x000ea40008000800 */
[----:B--2---:R-:W-:Y:S02]  /*0260*/  MOV R47, UR8 ;  /* 0x00000008002f7c02 */ /* 0x004fe40008000f00 */
.L_x_2:
[----:B------:R-:W-:Y:S01]  /*0270*/  IMAD.U32 R0, RZ, RZ, UR10 ;  /* 0x0000000aff007e24 */ /* 0x000fe2000f8e00ff */
[----:B------:R-:W-:Y:S04]  /*0280*/  BSSY.RECONVERGENT B0, `(.L_x_4) ;  /* 0x000000c000007945 */ /* 0x000fe80003800200 */
[C---:B------:R-:W-:Y:S02]  /*0290*/  ISETP.NE.OR P2, PT, R0.reuse, 0x1, !P1 ;  /* 0x000000010000780c */ /* 0x040fe40004f45670 */
[----:B------:R-:W-:-:S11]  /*02a0*/  ISETP.NE.OR P0, PT, R0, 0x3, !P1 ;  /* 0x000000030000780c */ /* 0x000fd60004f05670 */
[----:B------:R-:W-:Y:S05]  /*02b0*/  @P2 BRA `(.L_x_5) ;  /* 0x0000000000202947 */ /* 0x000fea0003800000 */
[----:B------:R-:W3:Y:S02]  /*02c0*/  LDCU.64 UR8, c[0x0][0x348] ;  /* 0x00006900ff0877ac */ /* 0x000ee40008000a00 */
[----:B---3--:R-:W-:Y:S02]  /*02d0*/  UIADD3 UR12, UP1, UPT, UR8, 0x80, URZ ;  /* 0x00000080080c7890 */ /* 0x008fe4000ff3e0ff */
[----:B------:R-:W-:Y:S02]  /*02e0*/  UIADD3 UR8, UP0, UPT, UR8, 0x180, URZ ;  /* 0x0000018008087890 */ /* 0x000fe4000ff1e0ff */
[----:B------:R-:W-:Y:S02]  /*02f0*/  UIADD3.X UR13, UPT, UPT, URZ, UR9, URZ, UP1, !UPT ;  /* 0x00000009ff0d7290 */ /* 0x000fe40008ffe4ff */
[----:B------:R-:W-:-:S07]  /*0300*/  UIADD3.X UR9, UPT, UPT, URZ, UR9, URZ, UP0, !UPT ;  /* 0x00000009ff097290 */ /* 0x000fce00087fe4ff */
[----:B------:R3:W-:Y:S02]  /*0310*/  UTMACCTL.PF [UR12] ;  /* 0x000000000c0079b9 */ /* 0x0007e40008040000 */
[----:B------:R3:W-:Y:S02]  /*0320*/  UTMACCTL.PF [UR8] ;  /* 0x00000000080079b9 */ /* 0x0007e40008040000 */
[----:B---3--:R-:W-:Y:S01]  /*0330*/  NOP ;  /* 0x0000000000007918 */ /* 0x008fe20000000000 */
.L_x_5:
[----:B------:R-:W-:Y:S05]  /*0340*/  BSYNC.RECONVERGENT B0 ;  /* 0x0000000000007941 */ /* 0x000fea0003800200 */
.L_x_4:
[----:B------:R-:W-:Y:S04]  /*0350*/  BSSY.RECONVERGENT B0, `(.L_x_6) ;  /* 0x000000a000007945 */ /* 0x000fe80003800200 */
        /* <DEDUP_REMOVED lines=9> */
.L_x_7:
[----:B------:R-:W-:Y:S05]  /*03f0*/  BSYNC.RECONVERGENT B0 ;  /* 0x0000000000007941 */ /* 0x000fea0003800200 */
.L_x_6:
[----:B------:R-:W3:Y:S01]  /*0400*/  LDCU.64 UR8, c[0x0][0x888] ;  /* 0x00011100ff0877ac */ /* 0x000ee20008000a00 */
[----:B------:R-:W-:Y:S02]  /*0410*/  UISETP.EQ.U32.AND UP1, UPT, UR6, URZ, UPT ;  /* 0x000000ff0600728c */ /* 0x000fe4000bf22070 */
[----:B------:R-:W-:Y:S02]  /*0420*/  UPLOP3.LUT UP5, UPT, UPT, UPT, UPT, 0x80, 0x8 ;  /* 0x000000000008789c */ /* 0x000fe40003faf070 */
[----:B---3--:R-:W-:-:S04]  /*0430*/  UISETP.NE.U32.AND UP0, UPT, UR8, URZ, UPT ;  /* 0x000000ff0800728c */ /* 0x008fc8000bf05070 */
[----:B------:R-:W-:-:S04]  /*0440*/  UISETP.NE.AND.EX UP0, UPT, UR9, URZ, UPT, UP0 ;  /* 0x000000ff0900728c */ /* 0x000fc8000bf05300 */
[----:B------:R-:W-:-:S04]  /*0450*/  UISETP.EQ.OR.EX UP2, UPT, UR7, URZ, !UP0, UP1 ;  /* 0x000000ff0700728c */ /* 0x000fc8000c742710 */
[----:B------:R-:W-:-:S05]  /*0460*/  UP2UR UR50, UPR, URZ, 0x4 ;  /* 0x00000004ff327883 */ /* 0x000fca0008000000 */
[----:B------:R-:W-:Y:S07]  /*0470*/  BRA.U !UP2, `(.L_x_8) ;  /* 0x000000010a207547 */ /* 0x000fee000b800000 */
[----:B------:R-:W-:Y:S01]  /*0480*/  UISETP.NE.U32.AND UP2, UPT, UR6, URZ, UPT ;  /* 0x000000ff0600728c */ /* 0x000fe2000bf45070 */
[----:B-----5:R-:W-:Y:S01]  /*0490*/  FSETP.NEU.AND P0, PT, R49, RZ, PT ;  /* 0x000000ff3100720b */ /* 0x020fe20003f0d000 */
[----:B------:R-:W-:Y:S02]  /*04a0*/  USEL UR6, URZ, 0xffffffff, UP0 ;  /* 0xffffffffff067887 */ /* 0x000fe40008000000 */
[----:B------:R-:W-:-:S10]  /*04b0*/  UISETP.NE.AND.EX UP2, UPT, UR7, URZ, UPT, UP2 ;  /* 0x000000ff0700728c */ /* 0x000fd4000bf45320 */
[----:B------:R-:W-:Y:S01]  /*04c0*/  VOTEU.ANY UP1, P0 ;  /* 0x0000000000ff7886 */ /* 0x000fe20000020100 */
[----:B------:R-:W-:-:S04]  /*04d0*/  @!UP2 USEL UR6, URZ, 0xffffffff, UP1 ;  /* 0xffffffffff06a887 */ /* 0x000fc80008800000 */
[----:B------:R-:W-:-:S04]  /*04e0*/  ULOP3.LUT UR6, UR6, 0x1, URZ, 0xc0, !UPT ;  /* 0x0000000106067892 */ /* 0x000fc8000f8ec0ff */
[----:B------:R-:W-:-:S11]  /*04f0*/  UISETP.NE.U32.AND UP5, UPT, UR6, 0x1, UPT ;  /* 0x000000010600788c */ /* 0x000fd6000bfa5070 */
.L_x_8:
[----:B------:R-:W3:Y:S01]  /*0500*/  SHFL.IDX PT, R0, R96, RZ, 0x1f ;  /* 0x00001fff60007589 */ /* 0x000ee200000e0000 */
[----:B------:R-:W-:-:S04]  /*0510*/  UISETP.NE.AND UP1, UPT, UR10, 0x2, UPT ;  /* 0x000000020a00788c */ /* 0x000fc8000bf25270 */
[----:B------:R-:W-:Y:S02]  /*0520*/  UISETP.EQ.AND UP2, UPT, UR5, URZ, !UP1 ;  /* 0x000000ff0500728c */ /* 0x000fe4000cf42270 */
[----:B------:R-:W-:-:S04]  /*0530*/  USEL UR6, URZ, 0x1, UP1 ;  /* 0x00000001ff067887 */ /* 0x000fc80008800000 */
[----:B------:R-:W-:Y:S02]  /*0540*/  PLOP3.LUT P5, PT, P1, PT, UP2, 0x80, 0x8 ;  /* 0x000000000008781c */ /* 0x000fe40000faf028 */
[----:B---3--:R-:W-:-:S13]  /*0550*/  ISETP.NE.AND P0, PT, R0, RZ, PT ;  /* 0x000000ff0000720c */ /* 0x008fda0003f05270 */
[----:B------:R-:W-:Y:S05]  /*0560*/  @P0 BRA `(.L_x_9) ;  /* 0x0000000000640947 */ /* 0x000fea0003800000 */
[----:B------:R-:W-:Y:S01]  /*0570*/  UMOV UR8, 0x400 ;  /* 0x0000040000087882 */ /* 0x000fe20000000000 */
[----:B------:R-:W-:Y:S01]  /*0580*/  UMOV UR7, 0x1 ;  /* 0x0000000100077882 */ /* 0x000fe20000000000 */
[----:B------:R-:W-:Y:S02]  /*0590*/  ULEA UR8, UR37, UR8, 0x18 ;  /* 0x0000000825087291 */ /* 0x000fe4000f8ec0ff */
[----:B------:R-:W-:-:S04]  /*05a0*/  UIADD3 UR12, UPT, UPT, -UR7, 0x100000, URZ ;  /* 0x00100000070c7890 */ /* 0x000fc8000fffe1ff */
[----:B------:R-:W-:Y:S02]  /*05b0*/  USHF.L.U32 UR13, UR12, 0xb, URZ ;  /* 0x0000000b0c0d7899 */ /* 0x000fe400080006ff */
[----:B------:R-:W-:Y:S01]  /*05c0*/  USHF.L.U32 UR12, UR12, 0x1, URZ ;  /* 0x000000010c0c7899 */ /* 0x000fe200080006ff */
[----:B------:R-:W-:Y:S01]  /*05d0*/  ELECT P0, URZ, PT ;  /* 0x0000000000ff782f */ /* 0x000fe20003800000 */
[----:B------:R-:W3:Y:S10]  /*05e0*/  FENCE.VIEW.ASYNC.S ;  /* 0x00000000000073c6 */ /* 0x000ef40000000000 */
[----:B---3--:R3:W4:Y:S01]  /*05f0*/  SYNCS.EXCH.64 URZ, [UR8], UR12 ;  /* 0x0000000c08ff75b2 */ /* 0x0087220008000100 */
[----:B------:R3:W1:Y:S01]  /*0600*/  SYNCS.EXCH.64 URZ, [UR8+0x40], UR12 ;  /* 0x0000400c08ff75b2 */ /* 0x0006620008000100 */
        /* <DEDUP_REMOVED lines=13> */
[----:B------:R3:W1:Y:S02]  /*06e0*/  SYNCS.EXCH.64 URZ, [UR8+0x78], UR12 ;  /* 0x0000780c08ff75b2 */ /* 0x0006640008000100 */
[----:B---3--:R-:W-:Y:S01]  /*06f0*/  NOP ;  /* 0x0000000000007918 */ /* 0x008fe20000000000 */
.L_x_9:
[----:B------:R-:W3:Y:S01]  /*0700*/  SHFL.IDX PT, R0, R96, RZ, 0x1f ;  /* 0x00001fff60007589 */ /* 0x000ee200000e0000 */
[----:B------:R-:W-:Y:S01]  /*0710*/  NOP ;  /* 0x0000000000007918 */ /* 0x000fe20000000000 */
[----:B---3--:R-:W-:-:S13]  /*0720*/  ISETP.NE.AND P0, PT, R0, 0x1, PT ;  /* 0x000000010000780c */ /* 0x008fda0003f05270 */
[----:B------:R-:W-:Y:S05]  /*0730*/  @P0 BRA `(.L_x_10) ;  /* 0x0000000000540947 */ /* 0x000fea0003800000 */
[----:B------:R-:W-:Y:S01]  /*0740*/  UMOV UR9, 0x400 ;  /* 0x0000040000097882 */ /* 0x000fe20000000000 */
[----:B------:R-:W-:Y:S01]  /*0750*/  UMOV UR8, 0x20 ;  /* 0x0000002000087882 */ /* 0x000fe20000000000 */
[----:B------:R-:W-:Y:S01]  /*0760*/  UMOV UR7, 0x80 ;  /* 0x0000008000077882 */ /* 0x000fe20000000000 */
[----:B------:R-:W-:Y:S02]  /*0770*/  ULEA UR9, UR37, UR9, 0x18 ;  /* 0x0000000925097291 */ /* 0x000fe4000f8ec0ff */
[----:B------:R-:W-:-:S04]  /*0780*/  UIADD3 UR12, UPT, UPT, -UR8, 0x100000, URZ ;  /* 0x00100000080c7890 */ /* 0x000fc8000fffe1ff */
[----:B------:R-:W-:Y:S02]  /*0790*/  USHF.L.U32 UR13, UR12, 0xb, URZ ;  /* 0x0000000b0c0d7899 */ /* 0x000fe400080006ff */
[----:B------:R-:W-:Y:S02]  /*07a0*/  USHF.L.U32 UR12, UR12, 0x1, URZ ;  /* 0x000000010c0c7899 */ /* 0x000fe400080006ff */
[----:B------:R-:W-:-:S04]  /*07b0*/  UIADD3 UR14, UPT, UPT, -UR7, 0x100000, URZ ;  /* 0x00100000070e7890 */ /* 0x000fc8000fffe1ff */
[----:B------:R-:W-:Y:S02]  /*07c0*/  USHF.L.U32 UR15, UR14, 0xb, URZ ;  /* 0x0000000b0e0f7899 */ /* 0x000fe400080006ff */
[----:B------:R-:W-:Y:S01]  /*07d0*/  USHF.L.U32 UR14, UR14, 0x1, URZ ;  /* 0x000000010e0e7899 */ /* 0x000fe200080006ff */
[----:B------:R-:W-:Y:S01]  /*07e0*/  ELECT P0, URZ, PT ;  /* 0x0000000000ff782f */ /* 0x000fe20003800000 */
[----:B------:R-:W3:Y:S02]  /*07f0*/  FENCE.VIEW.ASYNC.S ;  /* 0x00000000000073c6 */ /* 0x000ee40000000000 */
[----:B---3--:R3:W1:Y:S08]  /*0800*/  SYNCS.EXCH.64 URZ, [UR9+0x80], UR12 ;  /* 0x0000800c09ff75b2 */ /* 0x0086700008000100 */
[----:B------:R3:W1:Y:S01]  /*0810*/  SYNCS.EXCH.64 URZ, [UR9+0xa0], UR14 ;  /* 0x0000a00e09ff75b2 */ /* 0x0006620008000100 */
[----:B------:R3:W1:Y:S01]  /*0820*/  SYNCS.EXCH.64 URZ, [UR9+0x88], UR12 ;  /* 0x0000880c09ff75b2 */ /* 0x0006620008000100 */
[----:B------:R3:W1:Y:S01]  /*0830*/  SYNCS.EXCH.64 URZ, [UR9+0xa8], UR14 ;  /* 0x0000a80e09ff75b2 */ /* 0x0006620008000100 */
[----:B------:R3:W1:Y:S01]  /*0840*/  SYNCS.EXCH.64 URZ, [UR9+0x90], UR12 ;  /* 0x0000900c09ff75b2 */ /* 0x0006620008000100 */
[----:B------:R3:W1:Y:S01]  /*0850*/  SYNCS.EXCH.64 URZ, [UR9+0xb0], UR14 ;  /* 0x0000b00e09ff75b2 */ /* 0x0006620008000100 */
[----:B------:R3:W1:Y:S01]  /*0860*/  SYNCS.EXCH.64 URZ, [UR9+0x98], UR12 ;  /* 0x0000980c09ff75b2 */ /* 0x0006620008000100 */
[----:B------:R3:W1:Y:S01]  /*0870*/  SYNCS.EXCH.64 URZ, [UR9+0xb8], UR14 ;  /* 0x0000b80e09ff75b2 */ /* 0x0006620008000100 */
[----:B------:R-:W-:Y:S01]  /*0880*/  NOP ;  /* 0x0000000000007918 */ /* 0x000fe20000000000 */
.L_x_10:
[----:B------:R-:W2:Y:S01]  /*0890*/  SHFL.IDX PT, R0, R96, RZ, 0x1f ;  /* 0x00001fff60007589 */ /* 0x000ea200000e0000 */
[----:B------:R-:W-:Y:S01]  /*08a0*/  NOP ;  /* 0x0000000000007918 */ /* 0x000fe20000000000 */
[----:B--2---:R-:W-:-:S13]  /*08b0*/  ISETP.NE.AND P0, PT, R0, 0x3, PT ;  /* 0x000000030000780c */ /* 0x004fda0003f05270 */
[----:B------:R-:W-:Y:S05]  /*08c0*/  @P0 BRA `(.L_x_11) ;  /* 0x00000000002c0947 */ /* 0x000fea0003800000 */
[----:B------:R-:W-:Y:S01]  /*08d0*/  UMOV UR8, 0x400 ;  /* 0x0000040000087882 */ /* 0x000fe20000000000 */
[----:B------:R-:W-:Y:S01]  /*08e0*/  UMOV UR7, 0x20 ;  /* 0x0000002000077882 */ /* 0x000fe20000000000 */
[----:B------:R-:W-:Y:S02]  /*08f0*/  ULEA UR8, UR37, UR8, 0x18 ;  /* 0x0000000825087291 */ /* 0x000fe4000f8ec0ff */
[----:B---3--:R-:W-:-:S04]  /*0900*/  UIADD3 UR12, UPT, UPT, -UR7, 0x100000, URZ ;  /* 0x00100000070c7890 */ /* 0x008fc8000fffe1ff */
[----:B------:R-:W-:Y:S02]  /*0910*/  USHF.L.U32 UR13, UR12, 0xb, URZ ;  /* 0x0000000b0c0d7899 */ /* 0x000fe400080006ff */
[----:B------:R-:W-:Y:S01]  /*0920*/  USHF.L.U32 UR12, UR12, 0x1, URZ ;  /* 0x000000010c0c7899 */ /* 0x000fe200080006ff */
[----:B------:R-:W-:Y:S01]  /*0930*/  ELECT P0, URZ, PT ;  /* 0x0000000000ff782f */ /* 0x000fe20003800000 */
[----:B------:R-:W2:Y:S10]  /*0940*/  FENCE.VIEW.ASYNC.S ;  /* 0x00000000000073c6 */ /* 0x000eb40000000000 */
[----:B--2---:R2:W3:Y:S01]  /*0950*/  SYNCS.EXCH.64 URZ, [UR8+0xc0], UR12 ;  /* 0x0000c00c08ff75b2 */ /* 0x0044e20008000100 */
[----:B------:R2:W1:Y:S01]  /*0960*/  SYNCS.EXCH.64 URZ, [UR8+0xc8], UR12 ;  /* 0x0000c80c08ff75b2 */ /* 0x0004620008000100 */
[----:B------:R-:W-:Y:S01]  /*0970*/  NOP ;  /* 0x0000000000007918 */ /* 0x000fe20000000000 */
.L_x_11:
[----:B------:R-:W4:Y:S01]  /*0980*/  SHFL.IDX PT, R0, R96, RZ, 0x1f ;  /* 0x00001fff60007589 */ /* 0x000f2200000e0000 */
[----:B------:R-:W-:Y:S01]  /*0990*/  NOP ;  /* 0x0000000000007918 */ /* 0x000fe20000000000 */
[----:B----4-:R-:W-:-:S13]  /*09a0*/  ISETP.NE.AND P0, PT, R0, 0x4, PT ;  /* 0x000000040000780c */ /* 0x010fda0003f05270 */
[----:B------:R-:W-:Y:S05]  /*09b0*/  @P0 BRA `(.L_x_12) ;  /* 0x0000000000480947 */ /* 0x000fea0003800000 */
[----:B---3--:R-:W-:Y:S01]  /*09c0*/  UMOV UR9, 0x1e0 ;  /* 0x000001e000097882 */ /* 0x008fe20000000000 */
[----:B--2---:R-:W-:Y:S01]  /*09d0*/  UMOV UR8, 0x400 ;  /* 0x0000040000087882 */ /* 0x004fe20000000000 */
[----:B------:R-:W-:Y:S01]  /*09e0*/  USEL UR9, UR9, 0x1a0, UP5 ;  /* 0x000001a009097887 */ /* 0x000fe2000a800000 */
        /* <DEDUP_REMOVED lines=9> */
[----:B------:R-:W2:Y:S02]  /*0a80*/  FENCE.VIEW.ASYNC.S ;  /* 0x00000000000073c6 */ /* 0x000ea40000000000 */
[----:B--2---:R4:W2:Y:S08]  /*0a90*/  SYNCS.EXCH.64 URZ, [UR8+0xd0], UR12 ;  /* 0x0000d00c08ff75b2 */ /* 0x0048b00008000100 */
[----:B------:R4:W3:Y:S01]  /*0aa0*/  SYNCS.EXCH.64 URZ, [UR8+0xe0], UR14 ;  /* 0x0000e00e08ff75b2 */ /* 0x0008e20008000100 */
[----:B------:R4:W1:Y:S01]  /*0ab0*/  SYNCS.EXCH.64 URZ, [UR8+0xd8], UR12 ;  /* 0x0000d80c08ff75b2 */ /* 0x0008620008000100 */
[----:B------:R4:W1:Y:S02]  /*0ac0*/  SYNCS.EXCH.64 URZ, [UR8+0xe8], UR14 ;  /* 0x0000e80e08ff75b2 */ /* 0x0008640008000100 */
[----:B----4-:R-:W-:Y:S01]  /*0ad0*/  NOP ;  /* 0x0000000000007918 */ /* 0x010fe20000000000 */
.L_x_12:
[----:B------:R-:W4:Y:S01]  /*0ae0*/  SHFL.IDX PT, R0, R96, RZ, 0x1f ;  /* 0x00001fff60007589 */ /* 0x000f2200000e0000 */
[----:B------:R-:W-:Y:S01]  /*0af0*/  NOP ;  /* 0x0000000000007918 */ /* 0x000fe20000000000 */
[----:B----4-:R-:W-:-:S13]  /*0b00*/  ISETP.NE.AND P0, PT, R0, 0x5, PT ;  /* 0x000000050000780c */ /* 0x010fda0003f05270 */
[----:B------:R-:W-:Y:S05]  /*0b10*/  @P0 BRA `(.L_x_13) ;  /* 0x0000000000540947 */ /* 0x000fea0003800000 */
[----:B---3--:R-:W-:Y:S01]  /*0b20*/  UMOV UR9, 0x400 ;  /* 0x0000040000097882 */ /* 0x008fe20000000000 */
[----:B--2---:R-:W-:Y:S01]  /*0b30*/  UMOV UR8, 0x1 ;  /* 0x0000000100087882 */ /* 0x004fe20000000000 */
        /* <DEDUP_REMOVED lines=13> */
[----:B------:R4:W1:Y:S01]  /*0c10*/  SYNCS.EXCH.64 URZ, [UR9+0x118], UR14 ;  /* 0x0001180e09ff75b2 */ /* 0x0008620008000100 */
[----:B------:R4:W1:Y:S01]  /*0c20*/  SYNCS.EXCH.64 URZ, [UR9+0x100], UR12 ;  /* 0x0001000c09ff75b2 */ /* 0x0008620008000100 */
[----:B------:R4:W1:Y:S01]  /*0c30*/  SYNCS.EXCH.64 URZ, [UR9+0x120], UR14 ;  /* 0x0001200e09ff75b2 */ /* 0x0008620008000100 */
[----:B------:R4:W1:Y:S01]  /*0c40*/  SYNCS.EXCH.64 URZ, [UR9+0x108], UR12 ;  /* 0x0001080c09ff75b2 */ /* 0x0008620008000100 */
[----:B------:R4:W1:Y:S02]  /*0c50*/  SYNCS.EXCH.64 URZ, [UR9+0x128], UR14 ;  /* 0x0001280e09ff75b2 */ /* 0x0008640008000100 */
[----:B----4-:R-:W-:Y:S01]  /*0c60*/  NOP ;  /* 0x0000000000007918 */ /* 0x010fe20000000000 */
.L_x_13:
[----:B------:R-:W4:Y:S01]  /*0c70*/  SHFL.IDX PT, R0, R96, RZ, 0x1f ;  /* 0x00001fff60007589 */ /* 0x000f2200000e0000 */
[----:B------:R-:W-:Y:S01]  /*0c80*/  ISETP.NE.OR P1, PT, RZ, UR10, !P1 ;  /* 0x0000000aff007c0c */ /* 0x000fe2000cf25670 */
[----:B------:R-:W-:Y:S01]  /*0c90*/  NOP ;  /* 0x0000000000007918 */ /* 0x000fe20000000000 */
[----:B----4-:R-:W-:-:S13]  /*0ca0*/  ISETP.NE.AND P0, PT, R0, 0x3, PT ;  /* 0x000000030000780c */ /* 0x010fda0003f05270 */
[----:B------:R-:W-:Y:S05]  /*0cb0*/  @P0 BRA `(.L_x_14) ;  /* 0x0000000000340947 */ /* 0x000fea0003800000 */
[----:B--2---:R-:W-:Y:S01]  /*0cc0*/  UMOV UR8, 0x400 ;  /* 0x0000040000087882 */ /* 0x004fe20000000000 */
[----:B------:R-:W-:Y:S01]  /*0cd0*/  UMOV UR7, 0x20 ;  /* 0x0000002000077882 */ /* 0x000fe20000000000 */
[----:B------:R-:W-:Y:S02]  /*0ce0*/  ULEA UR8, UR37, UR8, 0x18 ;  /* 0x0000000825087291 */ /* 0x000fe4000f8ec0ff */
[----:B---3--:R-:W-:-:S04]  /*0cf0*/  UIADD3 UR12, UPT, UPT, -UR7, 0x100000, URZ ;  /* 0x00100000070c7890 */ /* 0x008fc8000fffe1ff */
[----:B------:R-:W-:Y:S02]  /*0d00*/  USHF.L.U32 UR13, UR12, 0xb, URZ ;  /* 0x0000000b0c0d7899 */ /* 0x000fe400080006ff */
[----:B------:R-:W-:Y:S01]  /*0d10*/  USHF.L.U32 UR12, UR12, 0x1, URZ ;  /* 0x000000010c0c7899 */ /* 0x000fe200080006ff */
[----:B------:R-:W-:Y:S01]  /*0d20*/  ELECT P0, URZ, PT ;  /* 0x0000000000ff782f */ /* 0x000fe20003800000 */
[----:B------:R-:W2:Y:S10]  /*0d30*/  FENCE.VIEW.ASYNC.S ;  /* 0x00000000000073c6 */ /* 0x000eb40000000000 */
[----:B--2---:R4:W2:Y:S01]  /*0d40*/  SYNCS.EXCH.64 URZ, [UR8+0x130], UR12 ;  /* 0x0001300c08ff75b2 */ /* 0x0048a20008000100 */
[----:B------:R4:W3:Y:S01]  /*0d50*/  SYNCS.EXCH.64 URZ, [UR8+0x140], UR12 ;  /* 0x0001400c08ff75b2 */ /* 0x0008e20008000100 */
[----:B------:R4:W1:Y:S01]  /*0d60*/  SYNCS.EXCH.64 URZ, [UR8+0x138], UR12 ;  /* 0x0001380c08ff75b2 */ /* 0x0008620008000100 */
[----:B------:R4:W1:Y:S02]  /*0d70*/  SYNCS.EXCH.64 URZ, [UR8+0x148], UR12 ;  /* 0x0001480c08ff75b2 */ /* 0x0008640008000100 */
[----:B----4-:R-:W-:Y:S01]  /*0d80*/  NOP ;  /* 0x0000000000007918 */ /* 0x010fe20000000000 */
.L_x_14:
[----:B------:R-:W-:Y:S01]  /*0d90*/  VOTEU.ALL UP1, P1 ;  /* 0x0000000000ff7886 */ /* 0x000fe20000820000 */
[----:B--2---:R-:W2:Y:S01]  /*0da0*/  LDCU UR8, c[0x0][0x36c] ;  /* 0x00006d80ff0877ac */ /* 0x004ea20008000800 */
[----:B------:R-:W-:Y:S01]  /*0db0*/  NOP ;  /* 0x0000000000007918 */ /* 0x000fe20000000000 */
[----:B------:R-:W-:Y:S01]  /*0dc0*/  LOP3.LUT R10, R105, 0x1f, RZ, 0xc0, !PT ;  /* 0x0000001f690a7812 */ /* 0x000fe200078ec0ff */
[----:B---3--:R-:W-:Y:S01]  /*0dd0*/  UMOV UR12, 0x20 ;  /* 0x00000020000c7882 */ /* 0x008fe20000000000 */
[----:B------:R-:W-:Y:S01]  /*0de0*/  @!UP1 UMOV UR7, 0x400 ;  /* 0x0000040000079882 */ /* 0x000fe20000000000 */
[----:B------:R-:W-:-:S04]  /*0df0*/  @!UP1 UIADD3 UR12, UPT, UPT, -UR12, 0x100000, URZ ;  /* 0x001000000c0c9890 */ /* 0x000fc8000fffe1ff */
[----:B------:R-:W-:Y:S02]  /*0e00*/  @!UP1 USHF.L.U32 UR13, UR12, 0xb, URZ ;  /* 0x0000000b0c0d9899 */ /* 0x000fe400080006ff */
[----:B------:R-:W-:Y:S02]  /*0e10*/  @!UP1 USHF.L.U32 UR12, UR12, 0x1, URZ ;  /* 0x000000010c0c9899 */ /* 0x000fe400080006ff */
[----:B------:R-:W-:Y:S01]  /*0e20*/  @!UP1 ULEA UR7, UR37, UR7, 0x18 ;  /* 0x0000000725079291 */ /* 0x000fe2000f8ec0ff */
[----:B------:R-:W-:Y:S01]  /*0e30*/  VOTEU.ALL UP1, P1 ;  /* 0x0000000000ff7886 */ /* 0x000fe20000820000 */
[----:B------:R-:W-:Y:S01]  /*0e40*/  UISETP.NE.AND UP4, UPT, UR10, URZ, UPT ;  /* 0x000000ff0a00728c */ /* 0x000fe2000bf85270 */
[----:B------:R-:W3:Y:S09]  /*0e50*/  FENCE.VIEW.ASYNC.S ;  /* 0x00000000000073c6 */ /* 0x000ef20000000000 */
[----:B---3--:R3:W4:Y:S01]  /*0e60*/  @!UP1 SYNCS.EXCH.64 URZ, [UR7+0x150], UR12 ;  /* 0x0001500c07ff95b2 */ /* 0x0087220008000100 */
[----:B--2---:R-:W-:-:S09]  /*0e70*/  UISETP.EQ.U32.AND UP1, UPT, UR8, 0x1, UPT ;  /* 0x000000010800788c */ /* 0x004fd2000bf22070 */
[----:B------:R-:W-:Y:S05]  /*0e80*/  BRA.U !UP1, `(.L_x_15) ;  /* 0x0000000109087547 */ /* 0x000fea000b800000 */
[----:B-1--4-:R-:W-:Y:S01]  /*0e90*/  UCGABAR_ARV ;  /* 0x00000000000079c7 */ /* 0x012fe20008000000 */
[----:B------:R-:W-:Y:S05]  /*0ea0*/  BRA `(.L_x_16) ;  /* 0x0000000000047947 */ /* 0x000fea0003800000 */
.L_x_15:
[----:B-1--4-:R-:W-:Y:S01]  /*0eb0*/  NOP ;  /* 0x0000000000007918 */ /* 0x012fe20000000000 */
.L_x_16:
[----:B------:R-:W1:Y:S01]  /*0ec0*/  S2R R15, SR_CTAID.Y ;  /* 0x00000000000f7919 */ /* 0x000e620000002600 */
[----:B------:R-:W-:-:S05]  /*0ed0*/  CS2R.32 R91, SR_CgaSize ;  /* 0x00000000005b7805 */ /* 0x000fca0000008a00 */
[----:B------:R-:W-:-:S05]  /*0ee0*/  IMAD R91, R91, -0xa0, RZ ;  /* 0xffffff605b5b7824 */ /* 0x000fca00078e02ff */
[----:B---3--:R-:W-:-:S14]  /*0ef0*/  R2UR UR7, R91 ;  /* 0x000000005b0772ca */ /* 0x008fdc00000e0000 */
[----:B------:R-:W2:Y:S01]  /*0f00*/  LDCU UR7, c[0x0][UR7+0x2b4] ;  /* 0x00005680070777ac */ /* 0x000ea20008000800 */
[----:B------:R-:W-:-:S05]  /*0f10*/  CS2R.32 R0, SR_CgaSize ;  /* 0x0000000000007805 */ /* 0x000fca0000008a00 */
[----:B------:R-:W-:-:S06]  /*0f20*/  IMAD R0, R0, -0xa0, RZ ;  /* 0xffffff6000007824 */ /* 0x000fcc00078e02ff */
[----:B------:R-:W3:Y:S01]  /*0f30*/  LDC R0, c[0x0][R0+0x2a4] ;  /* 0x0000a90000007b82 */ /* 0x000ee20000000800 */
[----:B------:R-:W-:Y:S01]  /*0f40*/  PRMT R8, RZ, 0x7610, R8 ;  /* 0x00007610ff087816 */ /* 0x000fe20000000008 */
[----:B------:R-:W4:Y:S01]  /*0f50*/  S2R R9, SR_CTAID.X ;  /* 0x0000000000097919 */ /* 0x000f220000002500 */
[----:B------:R-:W-:-:S05]  /*0f60*/  CS2R.32 R91, SR_CgaSize ;  /* 0x00000000005b7805 */ /* 0x000fca0000008a00 */
[----:B------:R-:W-:-:S05]  /*0f70*/  IMAD R91, R91, -0xa0, RZ ;  /* 0xffffff605b5b7824 */ /* 0x000fca00078e02ff */
[----:B------:R-:W-:-:S14]  /*0f80*/  R2UR UR8, R91 ;  /* 0x000000005b0872ca */ /* 0x000fdc00000e0000 */
[----:B------:R-:W3:Y:S01]  /*0f90*/  LDCU UR8, c[0x0][UR8+0x2b0] ;  /* 0x00005600080877ac */ /* 0x000ee20008000800 */
[----:B------:R-:W-:Y:S01]  /*0fa0*/  UISETP.NE.AND UP2, UPT, UR10, 0x2, UPT ;  /* 0x000000020a00788c */ /* 0x000fe2000bf45270 */
[----:B------:R-:W2:Y:S01]  /*0fb0*/  LDC R11, c[0x0][0xb24] ;  /* 0x0002c900ff0b7b82 */ /* 0x000ea20000000800 */
[----:B------:R-:W-:-:S05]  /*0fc0*/  CS2R.32 R2, SR_CgaSize ;  /* 0x0000000000027805 */ /* 0x000fca0000008a00 */
[----:B------:R-:W-:-:S06]  /*0fd0*/  IMAD R2, R2, -0xa0, RZ ;  /* 0xffffff6002027824 */ /* 0x000fcc00078e02ff */
[----:B------:R-:W3:Y:S08]  /*0fe0*/  LDC R2, c[0x0][R2+0x2a0] ;  /* 0x0000a80002027b82 */ /* 0x000ef00000000800 */
[----:B------:R-:W3:Y:S01]  /*0ff0*/  LDC R40, c[0x0][0xb24] ;  /* 0x0002c900ff287b82 */ /* 0x000ee20000000800 */
[----:B-1----:R-:W-:-:S07]  /*1000*/  I2FP.F32.U32 R90, R15 ;  /* 0x0000000f005a7245 */ /* 0x002fce0000201000 */
[----:B------:R-:W1:Y:S01]  /*1010*/  S2UR UR36, SR_CTAID.Z ;  /* 0x00000000002479c3 */ /* 0x000e620000002700 */
[----:B--2---:R-:W-:Y:S01]  /*1020*/  ISETP.GE.AND P0, PT, R11, 0x1, PT ;  /* 0x000000010b00780c */ /* 0x004fe20003f06270 */
[----:B----4-:R-:W-:Y:S01]  /*1030*/  IMAD.MOV.U32 R14, RZ, RZ, R9 ;  /* 0x000000ffff0e7224 */ /* 0x010fe200078e0009 */
[----:B------:R-:W-:Y:S01]  /*1040*/  I2FP.F32.U32 R91, R9 ;  /* 0x00000009005b7245 */ /* 0x000fe20000201000 */
[----:B------:R-:W-:Y:S01]  /*1050*/  FMUL R90, R90, UR7 ;  /* 0x000000075a5a7c20 */ /* 0x000fe20008400000 */
[----:B------:R-:W2:Y:S03]  /*1060*/  LDCU UR7, c[0x0][0xb30] ;  /* 0x00016600ff0777ac */ /* 0x000ea60008000800 */
[----:B---3--:R-:W-:Y:S02]  /*1070*/  FMUL R91, R91, UR8 ;  /* 0x000000085b5b7c20 */ /* 0x008fe40008400000 */
[----:B------:R-:W3:Y:S08]  /*1080*/  F2I.U32.TRUNC.NTZ R90, R90 ;  /* 0x0000005a005a7305 */ /* 0x000ef0000020f000 */
[----:B------:R-:W4:Y:S01]  /*1090*/  F2I.U32.TRUNC.NTZ R91, R91 ;  /* 0x0000005b005b7305 */ /* 0x000f22000020f000 */
[----:B--2---:R-:W-:Y:S01]  /*10a0*/  UISETP.NE.AND UP3, UPT, UR7, 0x1, UPT ;  /* 0x000000010700788c */ /* 0x004fe2000bf65270 */
[----:B---3--:R-:W-:-:S05]  /*10b0*/  IADD3 R90, PT, PT, -R90, RZ, RZ ;  /* 0x000000ff5a5a7210 */ /* 0x008fca0007ffe1ff */
[----:B------:R-:W-:Y:S01]  /*10c0*/  IMAD R90, R0, R90, R15 ;  /* 0x0000005a005a7224 */ /* 0x000fe200078e020f */
[----:B------:R-:W-:Y:S01]  /*10d0*/  PRMT R0, RZ, 0x7610, R0 ;  /* 0x00007610ff007816 */ /* 0x000fe20000000000 */
[----:B----4-:R-:W-:-:S04]  /*10e0*/  IMAD.MOV R91, RZ, RZ, -R91 ;  /* 0x000000ffff5b7224 */ /* 0x010fc800078e0a5b */
[----:B------:R-:W-:Y:S01]  /*10f0*/  IMAD R91, R2, R91, R9 ;  /* 0x0000005b025b7224 */ /* 0x000fe200078e0209 */
[----:B-1----:R-:W-:Y:S06]  /*1100*/  BRA.U UP4, `(.L_x_17) ;  /* 0x0000000104247547 */ /* 0x002fec000b800000 */
[----:B------:R-:W-:Y:S01]  /*1110*/  ISETP.NE.AND P1, PT, R90, RZ, PT ;  /* 0x000000ff5a00720c */ /* 0x000fe20003f25270 */
[----:B------:R-:W-:Y:S01]  /*1120*/  IMAD.MOV.U32 R0, RZ, RZ, 0x3 ;  /* 0x00000003ff007424 */ /* 0x000fe200078e00ff */
[C---:B------:R-:W-:Y:S02]  /*1130*/  LOP3.LUT R2, R91.reuse, 0xfffffffe, RZ, 0xc0, !PT ;  /* 0xfffffffe5b027812 */ /* 0x040fe400078ec0ff */
[----:B------:R-:W-:Y:S02]  /*1140*/  ISETP.LT.U32.OR P1, PT, R91, 0x2, !P1 ;  /* 0x000000025b00780c */ /* 0x000fe40004f21470 */
[----:B------:R-:W-:Y:S02]  /*1150*/  SHF.L.U32 R0, R0, R2, RZ ;  /* 0x0000000200007219 */ /* 0x000fe400000006ff */
[----:B------:R-:W-:Y:S02]  /*1160*/  SEL R4, RZ, 0x1, !P1 ;  /* 0x00000001ff047807 */ /* 0x000fe40004800000 */
[----:B------:R-:W-:-:S05]  /*1170*/  SEL R3, RZ, 0x2, !P1 ;  /* 0x00000002ff037807 */ /* 0x000fca0004800000 */
[----:B------:R-:W-:-:S05]  /*1180*/  IMAD.IADD R3, R4, 0x1, R3 ;  /* 0x0000000104037824 */ /* 0x000fca00078e0203 */
[----:B------:R-:W-:Y:S02]  /*1190*/  PRMT R8, R3, 0x7610, R8 ;  /* 0x0000761003087816 */ /* 0x000fe40000000008 */
.L_x_17:
[----:B------:R-:W-:Y:S05]  /*11a0*/  @!P0 BRA `(.L_x_18) ;  /* 0x0000000000b88947 */ /* 0x000fea0003800000 */
[----:B------:R-:W1:Y:S01]  /*11b0*/  LDC.64 R4, c[0x0][0xb18] ;  /* 0x0002c600ff047b82 */ /* 0x000e620000000a00 */
[----:B------:R-:W-:-:S07]  /*11c0*/  ISETP.NE.AND P0, PT, R11, 0x1, PT ;  /* 0x000000010b00780c */ /* 0x000fce0003f05270 */
[----:B------:R-:W2:Y:S08]  /*11d0*/  LDC R14, c[0x0][0xb0c] ;  /* 0x0002c300ff0e7b82 */ /* 0x000eb00000000800 */
[----:B------:R-:W3:Y:S08]  /*11e0*/  LDC R16, c[0x0][0x370] ;  /* 0x0000dc00ff107b82 */ /* 0x000ef00000000800 */
[----:B------:R-:W4:Y:S01]  /*11f0*/  LDC R13, c[0x0][0x374] ;  /* 0x0000dd00ff0d7b82 */ /* 0x000f220000000800 */
[----:B-1----:R-:W-:-:S07]  /*1200*/  ISETP.NE.AND P1, PT, R4, 0x1, PT ;  /* 0x000000010400780c */ /* 0x002fce0003f25270 */
[----:B------:R-:W3:Y:S01]  /*1210*/  LDC.64 R6, c[0x0][0xb10] ;  /* 0x0002c400ff067b82 */ /* 0x000ee20000000a00 */
[----:B--2---:R-:W-:-:S07]  /*1220*/  ISETP.NE.AND P2, PT, R14, 0x1, PT ;  /* 0x000000010e00780c */ /* 0x004fce0003f45270 */
[----:B------:R-:W1:Y:S08]  /*1230*/  LDC R12, c[0x0][0xb20] ;  /* 0x0002c800ff0c7b82 */ /* 0x000e700000000800 */
[----:B------:R-:W2:Y:S01]  /*1240*/  LDC.64 R2, c[0x0][0xb28] ;  /* 0x0002ca00ff027b82 */ /* 0x000ea20000000a00 */
[----:B----4-:R-:W-:-:S04]  /*1250*/  IMAD.HI.U32 R17, R13, R5, RZ ;  /* 0x000000050d117227 */ /* 0x010fc800078e00ff */
[----:B------:R-:W-:-:S04]  /*1260*/  IMAD.HI.U32 R5, R15, R5, RZ ;  /* 0x000000050f057227 */ /* 0x000fc800078e00ff */
[----:B---3--:R-:W-:-:S05]  /*1270*/  IMAD.HI.U32 R18, R16, R6, RZ ;  /* 0x0000000610127227 */ /* 0x008fca00078e00ff */
[-C--:B------:R-:W-:Y:S01]  /*1280*/  @P2 SHF.R.U32.HI R16, RZ, R7.reuse, R18 ;  /* 0x00000007ff102219 */ /* 0x080fe20000011612 */
[----:B------:R-:W-:Y:S01]  /*1290*/  IMAD.HI.U32 R18, R9, R6, RZ ;  /* 0x0000000609127227 */ /* 0x000fe200078e00ff */
[-C--:B-1----:R-:W-:Y:S02]  /*12a0*/  @P1 SHF.R.U32.HI R13, RZ, R12.reuse, R17 ;  /* 0x0000000cff0d1219 */ /* 0x082fe40000011611 */
[----:B------:R-:W-:Y:S02]  /*12b0*/  SHF.R.U32.HI R5, RZ, R12, R5 ;  /* 0x0000000cff057219 */ /* 0x000fe40000011605 */
[----:B------:R-:W-:Y:S02]  /*12c0*/  SHF.R.U32.HI R18, RZ, R7, R18 ;  /* 0x00000007ff127219 */ /* 0x000fe40000011612 */
[----:B------:R-:W-:Y:S01]  /*12d0*/  SEL R5, R15, R5, !P1 ;  /* 0x000000050f057207 */ /* 0x000fe20004800000 */
[----:B--2---:R-:W-:Y:S01]  /*12e0*/  IMAD.HI.U32 R17, R13, R2, RZ ;  /* 0x000000020d117227 */ /* 0x004fe200078e00ff */
[----:B------:R-:W-:-:S03]  /*12f0*/  SEL R18, R9, R18, !P2 ;  /* 0x0000001209127207 */ /* 0x000fc60005000000 */
[----:B------:R-:W-:Y:S01]  /*1300*/  IMAD.HI.U32 R6, R16, R2, RZ ;  /* 0x0000000210067227 */ /* 0x000fe200078e00ff */
[----:B------:R-:W-:-:S04]  /*1310*/  @P0 SHF.R.U32.HI R13, RZ, R3, R17 ;  /* 0x00000003ff0d0219 */ /* 0x000fc80000011611 */
[----:B------:R-:W-:Y:S01]  /*1320*/  @P0 SHF.R.U32.HI R16, RZ, R3, R6 ;  /* 0x00000003ff100219 */ /* 0x000fe20000011606 */
[----:B------:R-:W-:-:S04]  /*1330*/  IMAD R13, R13, R11, RZ ;  /* 0x0000000b0d0d7224 */ /* 0x000fc800078e02ff */
[----:B------:R-:W-:Y:S01]  /*1340*/  IMAD R6, R16, R11, RZ ;  /* 0x0000000b10067224 */ /* 0x000fe200078e02ff */
[----:B------:R-:W-:-:S04]  /*1350*/  ISETP.GE.AND P1, PT, R5, R13, PT ;  /* 0x0000000d0500720c */ /* 0x000fc80003f26270 */
[----:B------:R-:W-:Y:S01]  /*1360*/  ISETP.GE.OR P1, PT, R18, R6, P1 ;  /* 0x000000061200720c */ /* 0x000fe20000f26670 */
[----:B------:R-:W-:-:S05]  /*1370*/  IMAD.HI.U32 R6, R5, R2, RZ ;  /* 0x0000000205067227 */ /* 0x000fca00078e00ff */
[----:B------:R-:W-:-:S04]  /*1380*/  SHF.R.U32.HI R6, RZ, R3, R6 ;  /* 0x00000003ff067219 */ /* 0x000fc80000011606 */
[----:B------:R-:W-:-:S03]  /*1390*/  SEL R6, R5, R6, !P0 ;  /* 0x0000000605067207 */ /* 0x000fc60004000000 */
[----:B------:R-:W-:Y:S01]  /*13a0*/  @!P1 IMAD.HI.U32 R7, R18, R2, RZ ;  /* 0x0000000212079227 */ /* 0x000fe200078e00ff */
[----:B------:R-:W-:-:S04]  /*13b0*/  IADD3 R2, PT, PT, -R6, RZ, RZ ;  /* 0x000000ff06027210 */ /* 0x000fc80007ffe1ff */
[----:B------:R-:W-:Y:S01]  /*13c0*/  @!P1 SHF.R.U32.HI R3, RZ, R3, R7 ;  /* 0x00000003ff039219 */ /* 0x000fe20000011607 */
[----:B------:R-:W-:Y:S01]  /*13d0*/  IMAD R2, R11, R2, R5 ;  /* 0x000000020b027224 */ /* 0x000fe200078e0205 */
[----:B------:R-:W-:Y:S02]  /*13e0*/  IADD3 R7, PT, PT, -R5, RZ, RZ ;  /* 0x000000ff05077210 */ /* 0x000fe40007ffe1ff */
[----:B------:R-:W-:-:S03]  /*13f0*/  @!P1 SEL R3, R18, R3, !P0 ;  /* 0x0000000312039207 */ /* 0x000fc60004000000 */
[----:B------:R-:W-:Y:S02]  /*1400*/  IMAD R7, R4, R7, R15 ;  /* 0x0000000704077224 */ /* 0x000fe400078e020f */
[--C-:B------:R-:W-:Y:S02]  /*1410*/  @!P1 IMAD.IADD R6, R6, 0x1, -R3.reuse ;  /* 0x0000000106069824 */ /* 0x100fe400078e0a03 */
[----:B------:R-:W-:Y:S01]  /*1420*/  @!P1 IMAD R3, R2, R16, R3 ;  /* 0x0000001002039224 */ /* 0x000fe200078e0203 */
[----:B------:R-:W-:Y:S01]  /*1430*/  IADD3 R2, PT, PT, -R18, RZ, RZ ;  /* 0x000000ff12027210 */ /* 0x000fe20007ffe1ff */
[----:B------:R-:W-:Y:S02]  /*1440*/  @!P1 IMAD R5, R6, R11, R18 ;  /* 0x0000000b06059224 */ /* 0x000fe400078e0212 */
[----:B------:R-:W-:Y:S02]  /*1450*/  @!P1 IMAD.MOV.U32 R18, RZ, RZ, R3 ;  /* 0x000000ffff129224 */ /* 0x000fe400078e0003 */
[----:B------:R-:W-:-:S02]  /*1460*/  IMAD R2, R14, R2, R9 ;  /* 0x000000020e027224 */ /* 0x000fc400078e0209 */
[----:B------:R-:W-:Y:S02]  /*1470*/  IMAD R15, R5, R4, R7 ;  /* 0x00000004050f7224 */ /* 0x000fe400078e0207 */
[----:B------:R-:W-:Y:S02]  /*1480*/  IMAD R14, R18, R14, R2 ;  /* 0x0000000e120e7224 */ /* 0x000fe400078e0202 */
.L_x_18:
[----:B------:R-:W-:Y:S05]  /*1490*/  BRA.U UP3, `(.L_x_19) ;  /* 0x0000000103407547 */ /* 0x000fea000b800000 */
[----:B------:R-:W1:Y:S08]  /*14a0*/  LDC.64 R4, c[0x0][0xb10] ;  /* 0x0002c400ff047b82 */ /* 0x000e700000000a00 */
[----:B------:R-:W2:Y:S08]  /*14b0*/  LDC.64 R2, c[0x0][0xb18] ;  /* 0x0002c600ff027b82 */ /* 0x000eb00000000a00 */
[----:B------:R-:W3:Y:S08]  /*14c0*/  LDC R6, c[0x0][0xb20] ;  /* 0x0002c800ff067b82 */ /* 0x000ef00000000800 */
[----:B------:R-:W4:Y:S01]  /*14d0*/  LDC R7, c[0x0][0xb0c] ;  /* 0x0002c300ff077b82 */ /* 0x000f220000000800 */
[----:B-1----:R-:W-:-:S05]  /*14e0*/  IMAD.HI.U32 R4, R14, R4, RZ ;  /* 0x000000040e047227 */ /* 0x002fca00078e00ff */
[----:B------:R-:W-:Y:S01]  /*14f0*/  SHF.R.U32.HI R4, RZ, R5, R4 ;  /* 0x00000005ff047219 */ /* 0x000fe20000011604 */
[----:B--2---:R-:W-:Y:S01]  /*1500*/  IMAD.HI.U32 R3, R15, R3, RZ ;  /* 0x000000030f037227 */ /* 0x004fe200078e00ff */
[----:B------:R-:W-:-:S04]  /*1510*/  ISETP.NE.AND P0, PT, R2, 0x1, PT ;  /* 0x000000010200780c */ /* 0x000fc80003f05270 */
[----:B---3--:R-:W-:-:S04]  /*1520*/  SHF.R.U32.HI R3, RZ, R6, R3 ;  /* 0x00000006ff037219 */ /* 0x008fc80000011603 */
[----:B------:R-:W-:Y:S02]  /*1530*/  SEL R3, R15, R3, !P0 ;  /* 0x000000030f037207 */ /* 0x000fe40004000000 */
[----:B----4-:R-:W-:-:S04]  /*1540*/  ISETP.NE.AND P1, PT, R7, 0x1, PT ;  /* 0x000000010700780c */ /* 0x010fc80003f25270 */
[----:B------:R-:W-:-:S05]  /*1550*/  SEL R5, R14, R4, !P1 ;  /* 0x000000040e057207 */ /* 0x000fca0004800000 */
[----:B------:R-:W-:Y:S02]  /*1560*/  IMAD.IADD R4, R3, 0x1, -R5 ;  /* 0x0000000103047824 */ /* 0x000fe400078e0a05 */
[----:B------:R-:W-:Y:S02]  /*1570*/  IMAD.IADD R3, R5, 0x1, -R3 ;  /* 0x0000000105037824 */ /* 0x000fe400078e0a03 */
[----:B------:R-:W-:Y:S02]  /*1580*/  IMAD R14, R4, R7, R14 ;  /* 0x00000007040e7224 */ /* 0x000fe400078e020e */
[----:B------:R-:W-:Y:S02]  /*1590*/  IMAD R15, R3, R2, R15 ;  /* 0x00000002030f7224 */ /* 0x000fe400078e020f */
.L_x_19:
[----:B------:R-:W-:Y:S05]  /*15a0*/  BRA.U !UP1, `(.L_x_20) ;  /* 0x00000001090c7547 */ /* 0x000fea000b800000 */
[----:B------:R-:W-:Y:S01]  /*15b0*/  UCGABAR_WAIT ;  /* 0x0000000000007dc7 */ /* 0x000fe20008000000 */
[----:B------:R-:W-:Y:S01]  /*15c0*/  CCTL.IVALL ;  /* 0x00000000ff00798f */ /* 0x000fe20002000000 */
[----:B------:R-:W-:Y:S05]  /*15d0*/  BRA `(.L_x_21) ;  /* 0x0000000000047947 */ /* 0x000fea0003800000 */
.L_x_20:
[----:B------:R-:W-:Y:S06]  /*15e0*/  BAR.SYNC.DEFER_BLOCKING 0x0 ;  /* 0x0000000000007b1d */ /* 0x000fec0000010000 */
.L_x_21:
[----:B------:R-:W-:Y:S05]  /*15f0*/  BRA.U UP2, `(.L_x_22) ;  /* 0x0000001502447547 */ /* 0x000fea000b800000 */
[----:B------:R-:W1:Y:S01]  /*1600*/  LDCU UR4, c[0x0][0x38c] ;  /* 0x00007180ff0477ac */ /* 0x000e620008000800 */
[----:B------:R-:W2:Y:S01]  /*1610*/  LDC R8, c[0x0][0x370] ;  /* 0x0000dc00ff087b82 */ /* 0x000ea20000000800 */
[C---:B------:R-:W-:Y:S01]  /*1620*/  IMAD.SHL.U32 R19, R9.reuse, 0x80, RZ ;  /* 0x0000008009137824 */ /* 0x040fe200078e00ff */
[----:B------:R-:W-:Y:S01]  /*1630*/  PLOP3.LUT P1, PT, PT, PT, UP5, 0x80, 0x8 ;  /* 0x000000000008781c */ /* 0x000fe20003f2f058 */
[----:B------:R-:W-:Y:S01]  /*1640*/  UISETP.NE.AND UP1, UPT, UR10, URZ, UPT ;  /* 0x000000ff0a00728c */ /* 0x000fe2000bf25270 */
[----:B------:R-:W-:Y:S01]  /*1650*/  ISETP.NE.AND P4, PT, R10, RZ, P5 ;  /* 0x000000ff0a00720c */ /* 0x000fe20002f85270 */
[----:B------:R-:W-:Y:S01]  /*1660*/  IMAD.SHL.U32 R18, R9, 0x40, RZ ;  /* 0x0000004009127824 */ /* 0x000fe200078e00ff */
[----:B------:R-:W-:Y:S01]  /*1670*/  PLOP3.LUT P1, PT, P1, PT, PT, 0x8, 0x80 ;  /* 0x000000000080781c */ /* 0x000fe20000f2e170 */
[----:B------:R-:W-:Y:S01]  /*1680*/  IMAD.MOV.U32 R17, RZ, RZ, 0x1 ;  /* 0x00000001ff117424 */ /* 0x000fe200078e00ff */
[----:B------:R-:W3:Y:S01]  /*1690*/  LDC R0, c[0x0][0x374] ;  /* 0x0000dd00ff007b82 */ /* 0x000ee20000000800 */
[----:B------:R-:W-:Y:S01]  /*16a0*/  IMAD.MOV.U32 R16, RZ, RZ, RZ ;  /* 0x000000ffff107224 */ /* 0x000fe200078e00ff */
[----:B------:R-:W-:Y:S01]  /*16b0*/  CS2R R12, SRZ ;  /* 0x00000000000c7805 */ /* 0x000fe2000001ff00 */
[----:B------:R-:W-:Y:S01]  /*16c0*/  IMAD.MOV.U32 R11, RZ, RZ, 0x1 ;  /* 0x00000001ff0b7424 */ /* 0x000fe200078e00ff */
[----:B------:R-:W-:Y:S01]  /*16d0*/  LOP3.LUT R19, R19, 0x80, RZ, 0xc0, !PT ;  /* 0x0000008013137812 */ /* 0x000fe200078ec0ff */
[----:B------:R-:W4:Y:S01]  /*16e0*/  LDCU.64 UR14, c[0x0][0x348] ;  /* 0x00006900ff0e77ac */ /* 0x000f220008000a00 */
[----:B-1----:R-:W-:-:S02]  /*16f0*/  UIADD3 UR5, UPT, UPT, UR4, 0x3f, URZ ;  /* 0x0000003f04057890 */ /* 0x002fc4000fffe0ff */
[----:B------:R-:W-:Y:S02]  /*1700*/  USEL UR22, UR6, 0x2, UP1 ;  /* 0x0000000206167887 */ /* 0x000fe40008800000 */
[----:B------:R-:W-:Y:S01]  /*1710*/  USHF.R.S32.HI UR7, URZ, 0x1f, UR5 ;  /* 0x0000001fff077899 */ /* 0x000fe20008011405 */
[----:B------:R-:W-:-:S03]  /*1720*/  UMOV UR23, URZ ;  /* 0x000000ff00177c82 */ /* 0x000fc60008000000 */
[----:B------:R-:W-:Y:S02]  /*1730*/  ULEA.HI UR7, UR7, UR5, URZ, 0x6 ;  /* 0x0000000507077291 */ /* 0x000fe4000f8f30ff */
[----:B------:R-:W-:Y:S02]  /*1740*/  UIADD3 UR5, UPT, UPT, UR4, -0x1, URZ ;  /* 0xffffffff04057890 */ /* 0x000fe4000fffe0ff */
[----:B------:R-:W-:Y:S02]  /*1750*/  USHF.R.S32.HI UR7, URZ, 0x6, UR7 ;  /* 0x00000006ff077899 */ /* 0x000fe40008011407 */
[----:B------:R-:W-:Y:S02]  /*1760*/  UISETP.GE.U32.AND UP2, UPT, UR5, -0x7f, UPT ;  /* 0xffffff810500788c */ /* 0x000fe4000bf46070 */
[----:B------:R-:W-:Y:S02]  /*1770*/  UISETP.LT.U32.AND UP0, UPT, UR7, 0x8, UPT ;  /* 0x000000080700788c */ /* 0x000fe4000bf01070 */
[----:B------:R-:W-:-:S02]  /*1780*/  UIADD3 UR4, UPT, UPT, UR4, 0x7e, URZ ;  /* 0x0000007e04047890 */ /* 0x000fc4000fffe0ff */
[----:B------:R-:W-:-:S04]  /*1790*/  USEL UR5, UR7, 0x8, UP0 ;  /* 0x0000000807057887 */ /* 0x000fc80008000000 */
[----:B------:R-:W-:Y:S02]  /*17a0*/  UIADD3 UR21, UPT, UPT, UR5, -0x1, URZ ;  /* 0xffffffff05157890 */ /* 0x000fe4000fffe0ff */
[----:B------:R-:W-:Y:S02]  /*17b0*/  @UP2 UIADD3 UR21, UPT, UPT, UR5, URZ, URZ ;  /* 0x000000ff05152290 */ /* 0x000fe4000fffe0ff */
[----:B------:R-:W-:Y:S02]  /*17c0*/  UIADD3 UR24, UPT, UPT, UR7, -UR5, URZ ;  /* 0x8000000507187290 */ /* 0x000fe4000fffe0ff */
[----:B------:R-:W-:Y:S02]  /*17d0*/  UIADD3 UR13, UPT, UPT, UR21, 0x1, URZ ;  /* 0x00000001150d7890 */ /* 0x000fe4000fffe0ff */
[----:B--2-4-:R-:W-:-:S12]  /*17e0*/  UIADD3 UR21, UPT, UPT, -UR21, URZ, URZ ;  /* 0x000000ff15157290 */ /* 0x014fd8000fffe1ff */
.L_x_42:
[----:B------:R-:W-:Y:S01]  /*17f0*/  UISETP.NE.AND UP0, UPT, UR37, URZ, UPT ;  /* 0x000000ff2500728c */ /* 0x000fe2000bf05270 */
[----:B------:R-:W1:Y:S08]  /*1800*/  S2UR UR37, SR_CgaCtaId ;  /* 0x00000000002579c3 */ /* 0x000e700000008800 */
[----:B------:R-:W-:Y:S05]  /*1810*/  BRA.U UP0, `(.L_x_23) ;  /* 0x0000000100347547 */ /* 0x000fea000b800000 */
[----:B------:R-:W2:Y:S01]  /*1820*/  S2R R2, SR_CgaCtaId ;  /* 0x0000000000027919 */ /* 0x000ea20000008800 */
[----:B------:R-:W-:-:S04]  /*1830*/  MOV R3, 0x400 ;  /* 0x0000040000037802 */ /* 0x000fc80000000f00 */
[----:B--2---:R-:W-:Y:S02]  /*1840*/  LEA R2, R2, R3, 0x18 ;  /* 0x0000000302027211 */ /* 0x004fe400078ec0ff */
[----:B------:R-:W-:-:S03]  /*1850*/  SHF.L.U32 R3, R11, 0x1f, RZ ;  /* 0x0000001f0b037819 */ /* 0x000fc600000006ff */
[----:B------:R-:W-:-:S04]  /*1860*/  IMAD R2, R12, 0x8, R2 ;  /* 0x000000080c027824 */ /* 0x000fc800078e0202 */
[----:B------:R-:W2:Y:S02]  /*1870*/  SYNCS.PHASECHK.TRANS64.TRYWAIT P0, [R2+URZ+0x140], R3 ;  /* 0x00014003020075a7 */ /* 0x000ea400080011ff */
[----:B--2---:R-:W-:Y:S05]  /*1880*/  @!P0 BRA `(.L_x_24) ;  /* 0x0000008000708947 */ /* 0x004fea0003800000 */
.L_x_153:
[----:B------:R-:W-:Y:S01]  /*1890*/  VIADD R12, R12, 0x1 ;  /* 0x000000010c0c7836 */ /* 0x000fe20000000000 */
[----:B------:R2:W-:Y:S04]  /*18a0*/  SYNCS.ARRIVE.TRANS64.A1T0 RZ, [R2+URZ+0x130], RZ ;  /* 0x000130ff02ff79a7 */ /* 0x0005e800081000ff */
[----:B------:R-:W-:-:S04]  /*18b0*/  ISETP.NE.AND P0, PT, R12, 0x2, PT ;  /* 0x000000020c00780c */ /* 0x000fc80003f05270 */
[----:B------:R-:W-:Y:S02]  /*18c0*/  SEL R12, R12, RZ, P0 ;  /* 0x000000ff0c0c7207 */ /* 0x000fe40000000000 */
[----:B--2---:R-:W-:-:S04]  /*18d0*/  SEL R2, RZ, 0x1, P0 ;  /* 0x00000001ff027807 */ /* 0x004fc80000000000 */
[----:B------:R-:W-:-:S07]  /*18e0*/  LOP3.LUT R11, R11, R2, RZ, 0x3c, !PT ;  /* 0x000000020b0b7212 */ /* 0x000fce00078e3cff */
.L_x_23:
[----:B------:R-:W-:Y:S01]  /*18f0*/  UMOV UR6, 0x400 ;  /* 0x0000040000067882 */ /* 0x000fe20000000000 */
[----:B------:R-:W-:Y:S01]  /*1900*/  SHF.L.U32 R2, R17, 0x1f, RZ ;  /* 0x0000001f11027819 */ /* 0x000fe200000006ff */
[----:B-1----:R-:W-:Y:S01]  /*1910*/  ULEA UR6, UR37, UR6, 0x18 ;  /* 0x0000000625067291 */ /* 0x002fe2000f8ec0ff */
[----:B------:R-:W-:Y:S01]  /*1920*/  R2UR UR35, R18 ;  /* 0x00000000122372ca */ /* 0x000fe200000e0000 */
[----:B------:R-:W-:Y:S01]  /*1930*/  UISETP.GE.U32.AND UP0, UPT, UR4, 0x7f, UPT ;  /* 0x0000007f0400788c */ /* 0x000fe2000bf06070 */
[----:B------:R-:W-:Y:S01]  /*1940*/  R2UR UR11, R19 ;  /* 0x00000000130b72ca */ /* 0x000fe200000e0000 */
[----:B------:R-:W-:Y:S01]  /*1950*/  ULEA UR8, UR23, UR6, 0x3 ;  /* 0x0000000617087291 */ /* 0x000fe2000f8e18ff */
[----:B------:R-:W-:-:S08]  /*1960*/  UMOV UR25, URZ ;  /* 0x000000ff00197c82 */ /* 0x000fd00008000000 */
[----:B------:R1:W2:Y:S01]  /*1970*/  SYNCS.PHASECHK.TRANS64.TRYWAIT P0, [UR8+0x40], R2 ;  /* 0x00004002ff0075a7 */ /* 0x0002a20008001108 */
[----:B------:R-:W-:-:S13]  /*1980*/  R2UR UR8, R15 ;  /* 0x000000000f0872ca */ /* 0x000fda00000e0000 */
[----:B------:R-:W-:Y:S01]  /*1990*/  ULEA UR11, UR8, UR11, 0x8 ;  /* 0x0000000b080b7291 */ /* 0x000fe2000f8e40ff */
[----:B-1----:R-:W-:-:S05]  /*19a0*/  LEA.HI R2, R14, R14, RZ, 0x1 ;  /* 0x0000000e0e027211 */ /* 0x002fca00078f08ff */
[----:B------:R-:W-:-:S05]  /*19b0*/  IMAD.SHL.U32 R2, R2, 0x40, RZ ;  /* 0x0000004002027824 */ /* 0x000fca00078e00ff */
[----:B------:R-:W-:-:S04]  /*19c0*/  LOP3.LUT R2, R2, 0xffffff80, RZ, 0xc0, !PT ;  /* 0xffffff8002027812 */ /* 0x000fc800078ec0ff */
[----:B------:R-:W-:-:S13]  /*19d0*/  R2UR UR9, R2 ;  /* 0x00000000020972ca */ /* 0x000fda00000e0000 */
[----:B------:R-:W-:Y:S01]  /*19e0*/  ULOP3.LUT UR35, UR9, 0x40, UR35, 0xf8, !UPT ;  /* 0x0000004009237892 */ /* 0x000fe2000f8ef823 */
[----:B------:R-:W-:Y:S11]  /*19f0*/  BRA.U !UP0, `(.L_x_25) ;  /* 0x0000000108c07547 */ /* 0x000ff6000b800000 */
[----:B------:R-:W-:Y:S01]  /*1a00*/  UMOV UR16, UR21 ;  /* 0x0000001500107c82 */ /* 0x000fe20008000000 */
[----:B------:R-:W-:Y:S01]  /*1a10*/  UMOV UR17, UR23 ;  /* 0x0000001700117c82 */ /* 0x000fe20008000000 */
[----:B------:R-:W-:-:S05]  /*1a20*/  UMOV UR34, URZ ;  /* 0x000000ff00227c82 */ /* 0x000fca0008000000 */
.L_x_31:
[----:B------:R-:W-:Y:S01]  /*1a30*/  ULEA UR33, UR17, UR6, 0x3 ;  /* 0x0000000611217291 */ /* 0x000fe2000f8e18ff */
[----:B------:R-:W-:Y:S01]  /*1a40*/  @P5 MOV R3, 0xc000 ;  /* 0x0000c00000035802 */ /* 0x000fe20000000f00 */
[----:B-12-4-:R-:W-:Y:S10]  /*1a50*/  @P0 BRA `(.L_x_26) ;  /* 0x00000000000c0947 */ /* 0x016ff40003800000 */
[----:B------:R-:W-:-:S04]  /*1a60*/  SHF.L.U32 R4, R17, 0x1f, RZ ;  /* 0x0000001f11047819 */ /* 0x000fc800000006ff */
[----:B------:R-:W1:Y:S02]  /*1a70*/  SYNCS.PHASECHK.TRANS64.TRYWAIT P0, [UR33+0x40], R4 ;  /* 0x00004004ff0075a7 */ /* 0x000e640008001121 */
[----:B-1----:R-:W-:Y:S05]  /*1a80*/  @!P0 BRA `(.L_x_27) ;  /* 0x0000008000048947 */ /* 0x002fea0003800000 */
.L_x_26:
[----:B------:R2:W-:Y:S01]  /*1a90*/  @P5 SYNCS.ARRIVE.TRANS64 RZ, [UR33], R3 ;  /* 0x00000003ffff59a7 */ /* 0x0005e20008000021 */
[----:B------:R-:W-:Y:S02]  /*1aa0*/  ULOP3.LUT UR8, UR22, 0x2, URZ, 0xfc, !UPT ;  /* 0x0000000216087892 */ /* 0x000fe4000f8efcff */
[----:B------:R-:W-:Y:S02]  /*1ab0*/  UIADD3 UR16, UPT, UPT, UR16, 0x1, URZ ;  /* 0x0000000110107890 */ /* 0x000fe4000fffe0ff */
[----:B------:R-:W-:Y:S02]  /*1ac0*/  UISETP.NE.AND UP0, UPT, UR8, 0x2, UPT ;  /* 0x000000020800788c */ /* 0x000fe4000bf05270 */
[----:B------:R-:W-:-:S07]  /*1ad0*/  UISETP.NE.AND UP2, UPT, UR16, 0x1, UPT ;  /* 0x000000011000788c */ /* 0x000fce000bf45270 */
[----:B------:R-:W-:Y:S05]  /*1ae0*/  BRA.U UP0, `(.L_x_28) ;  /* 0x0000000100047547 */ /* 0x000fea000b800000 */
[----:B------:R-:W-:Y:S05]  /*1af0*/  BPT.TRAP 0x1 ;  /* 0x000000040000795c */ /* 0x000fea0000300000 */
.L_x_28:
[----:B------:R-:W-:Y:S04]  /*1b00*/  BSSY.RECONVERGENT B0, `(.L_x_29) ;  /* 0x0000003000007945 */ /* 0x000fe80003800200 */
[----:B------:R-:W-:Y:S05]  /*1b10*/  @!P4 BRA `(.L_x_30) ;  /* 0x000000000004c947 */ /* 0x000fea0003800000 */
[----:B------:R-:W-:Y:S05]  /*1b20*/  BPT.TRAP 0x1 ;  /* 0x000000040000795c */ /* 0x000fea0000300000 */
.L_x_30:
[----:B------:R-:W-:Y:S05]  /*1b30*/  BSYNC.RECONVERGENT B0 ;  /* 0x0000000000007941 */ /* 0x000fea0003800200 */
.L_x_29:
[----:B------:R-:W-:Y:S02]  /*1b40*/  UIADD3 UR23, UPT, UPT, UR17, 0x1, URZ ;  /* 0x0000000111177890 */ /* 0x000fe4000fffe0ff */
[----:B------:R-:W-:Y:S02]  /*1b50*/  ULEA UR32, UR17, UR6, 0xd ;  /* 0x0000000611207291 */ /* 0x000fe4000f8e68ff */
[----:B------:R-:W-:Y:S02]  /*1b60*/  UISETP.NE.AND UP0, UPT, UR23, 0x8, UPT ;  /* 0x000000081700788c */ /* 0x000fe4000bf05270 */
[----:B------:R-:W-:Y:S02]  /*1b70*/  UIADD3 UR28, UP1, UPT, UR14, 0x80, URZ ;  /* 0x000000800e1c7890 */ /* 0x000fe4000ff3e0ff */
[----:B------:R-:W-:Y:S02]  /*1b80*/  USEL UR9, URZ, 0x1, UP0 ;  /* 0x00000001ff097887 */ /* 0x000fe40008000000 */
[----:B------:R-:W-:-:S02]  /*1b90*/  USEL UR23, UR23, URZ, UP0 ;  /* 0x000000ff17177287 */ /* 0x000fc40008000000 */
[----:B------:R-:W-:Y:S02]  /*1ba0*/  UIADD3 UR26, UP0, UPT, UR14, 0x180, URZ ;  /* 0x000001800e1a7890 */ /* 0x000fe4000ff1e0ff */
[----:B------:R-:W-:Y:S01]  /*1bb0*/  ULEA UR8, UR23, UR6, 0x3 ;  /* 0x0000000617087291 */ /* 0x000fe2000f8e18ff */
[----:B------:R-:W-:Y:S01]  /*1bc0*/  LOP3.LUT R17, R17, UR9, RZ, 0x3c, !PT ;  /* 0x0000000911117c12 */ /* 0x000fe2000f8e3cff */
[----:B------:R-:W-:Y:S02]  /*1bd0*/  ULOP3.LUT UR33, UR33, 0xfefffff8, URZ, 0xc0, !UPT ;  /* 0xfefffff821217892 */ /* 0x000fe4000f8ec0ff */
[----:B------:R-:W-:Y:S01]  /*1be0*/  UIADD3.X UR29, UPT, UPT, URZ, UR15, URZ, UP1, !UPT ;  /* 0x0000000fff1d7290 */ /* 0x000fe20008ffe4ff */
[----:B-1----:R-:W-:Y:S01]  /*1bf0*/  SHF.L.U32 R2, R17, 0x1f, RZ ;  /* 0x0000001f11027819 */ /* 0x002fe200000006ff */
[----:B------:R-:W-:Y:S02]  /*1c00*/  UIADD3 UR32, UPT, UPT, UR32, 0x8400, URZ ;  /* 0x0000840020207890 */ /* 0x000fe4000fffe0ff */
[----:B------:R-:W-:Y:S01]  /*1c10*/  UIADD3.X UR27, UPT, UPT, URZ, UR15, URZ, UP0, !UPT ;  /* 0x0000000fff1b7290 */ /* 0x000fe200087fe4ff */
[----:B------:R1:W4:Y:S01]  /*1c20*/  SYNCS.PHASECHK.TRANS64.TRYWAIT P0, [UR8+0x40], R2 ;  /* 0x00004002ff0075a7 */ /* 0x0003220008001108 */
[----:B------:R-:W-:Y:S01]  /*1c30*/  ULEA UR8, UR17, UR6, 0xe ;  /* 0x0000000611087291 */ /* 0x000fe2000f8e70ff */
[----:B------:R-:W-:Y:S01]  /*1c40*/  UMOV UR18, 0x0 ;  /* 0x0000000000127882 */ /* 0x000fe20000000000 */
[----:B------:R-:W-:-:S02]  /*1c50*/  UMOV UR19, 0x10000000 ;  /* 0x1000000000137882 */ /* 0x000fc40000000000 */
[----:B------:R-:W-:Y:S01]  /*1c60*/  UIADD3 UR8, UPT, UPT, UR8, 0x18400, URZ ;  /* 0x0001840008087890 */ /* 0x000fe2000fffe0ff */
[----:B------:R2:W-:Y:S01]  /*1c70*/  UTMALDG.3D.2CTA [UR32], [UR28], desc[UR18] ;  /* 0x000012201c0075b4 */ /* 0x0005e20008211000 */
[----:B------:R-:W-:Y:S01]  /*1c80*/  UMOV UR10, UR34 ;  /* 0x00000022000a7c82 */ /* 0x000fe20008000000 */
[----:B------:R-:W-:Y:S01]  /*1c90*/  UMOV UR12, UR36 ;  /* 0x00000024000c7c82 */ /* 0x000fe20008000000 */
[----:B------:R-:W-:Y:S01]  /*1ca0*/  UMOV UR9, UR33 ;  /* 0x0000002100097c82 */ /* 0x000fe20008000000 */
[----:B------:R-:W-:Y:S01]  /*1cb0*/  UMOV UR25, UR13 ;  /* 0x0000000d00197c82 */ /* 0x000fe20008000000 */
[----:B------:R-:W-:-:S03]  /*1cc0*/  UMOV UR17, UR23 ;  /* 0x0000001700117c82 */ /* 0x000fc60008000000 */
[----:B------:R1:W-:Y:S01]  /*1cd0*/  UTMALDG.3D.2CTA [UR8], [UR26], desc[UR18] ;  /* 0x000012081a0075b4 */ /* 0x0003e20008211000 */
[----:B--2---:R-:W-:Y:S01]  /*1ce0*/  UIADD3 UR34, UPT, UPT, UR34, 0x40, URZ ;  /* 0x0000004022227890 */ /* 0x004fe2000fffe0ff */
[----:B------:R-:W-:Y:S11]  /*1cf0*/  BRA.U UP2, `(.L_x_31) ;  /* 0xfffffffd024c7547 */ /* 0x000ff6000b83ffff */
.L_x_25:
[----:B-1----:R-:W-:Y:S01]  /*1d00*/  ULEA UR8, UR23, UR6, 0x3 ;  /* 0x0000000617087291 */ /* 0x002fe2000f8e18ff */
[----:B------:R-:W-:Y:S01]  /*1d10*/  SHF.L.U32 R2, R17, 0x1f, RZ ;  /* 0x0000001f11027819 */ /* 0x000fe200000006ff */
[----:B------:R-:W-:Y:S01]  /*1d20*/  @!P1 SYNCS.ARRIVE.TRANS64.A1T0 RZ, [UR6+0xc8], RZ ;  /* 0x0000c8ffffff99a7 */ /* 0x000fe20008100006 */
[----:B------:R-:W-:-:S06]  /*1d30*/  UISETP.GT.AND UP0, UPT, UR7, UR5, UPT ;  /* 0x000000050700728c */ /* 0x000fcc000bf04270 */
[----:B--2-4-:R1:W2:Y:S03]  /*1d40*/  SYNCS.PHASECHK.TRANS64.TRYWAIT P0, [UR8+0x40], R2 ;  /* 0x00004002ff0075a7 */ /* 0x0142a60008001108 */
[----:B------:R-:W-:Y:S05]  /*1d50*/  BRA.U !UP0, `(.L_x_32) ;  /* 0x0000000108c07547 */ /* 0x000fea000b800000 */
[----:B------:R-:W-:Y:S01]  /*1d60*/  UIADD3 UR26, UPT, UPT, UR24, UR25, URZ ;  /* 0x00000019181a7290 */ /* 0x000fe2000fffe0ff */
[----:B------:R-:W-:-:S11]  /*1d70*/  UMOV UR27, UR23 ;  /* 0x00000017001b7c82 */ /* 0x000fd60008000000 */
.L_x_38:
[----:B------:R-:W-:Y:S01]  /*1d80*/  ULEA UR17, UR27, UR6, 0x3 ;  /* 0x000000061b117291 */ /* 0x000fe2000f8e18ff */
[----:B--2---:R-:W-:Y:S01]  /*1d90*/  @P5 MOV R3, 0xc000 ;  /* 0x0000c00000035802 */ /* 0x004fe20000000f00 */
[----:B-12---:R-:W-:Y:S10]  /*1da0*/  @P0 BRA `(.L_x_33) ;  /* 0x00000000000c0947 */ /* 0x006ff40003800000 */
[----:B------:R-:W-:-:S04]  /*1db0*/  SHF.L.U32 R4, R17, 0x1f, RZ ;  /* 0x0000001f11047819 */ /* 0x000fc800000006ff */
[----:B------:R-:W2:Y:S02]  /*1dc0*/  SYNCS.PHASECHK.TRANS64.TRYWAIT P0, [UR17+0x40], R4 ;  /* 0x00004004ff0075a7 */ /* 0x000ea40008001111 */
[----:B--2---:R-:W-:Y:S05]  /*1dd0*/  @!P0 BRA `(.L_x_34) ;  /* 0x0000007c00488947 */ /* 0x004fea0003800000 */
.L_x_33:
[----:B------:R2:W-:Y:S01]  /*1de0*/  @P5 SYNCS.ARRIVE.TRANS64 RZ, [UR17], R3 ;  /* 0x00000003ffff59a7 */ /* 0x0005e20008000011 */
[----:B------:R-:W-:-:S04]  /*1df0*/  ULOP3.LUT UR8, UR22, 0x2, URZ, 0xfc, !UPT ;  /* 0x0000000216087892 */ /* 0x000fc8000f8efcff */
[----:B------:R-:W-:-:S09]  /*1e00*/  UISETP.NE.AND UP0, UPT, UR8, 0x2, UPT ;  /* 0x000000020800788c */ /* 0x000fd2000bf05270 */
[----:B------:R-:W-:Y:S05]  /*1e10*/  BRA.U UP0, `(.L_x_35) ;  /* 0x0000000100047547 */ /* 0x000fea000b800000 */
[----:B------:R-:W-:Y:S05]  /*1e20*/  BPT.TRAP 0x1 ;  /* 0x000000040000795c */ /* 0x000fea0000300000 */
.L_x_35:
[----:B------:R-:W-:Y:S04]  /*1e30*/  BSSY.RECONVERGENT B0, `(.L_x_36) ;  /* 0x0000003000007945 */ /* 0x000fe80003800200 */
[----:B------:R-:W-:Y:S05]  /*1e40*/  @!P4 BRA `(.L_x_37) ;  /* 0x000000000004c947 */ /* 0x000fea0003800000 */
[----:B------:R-:W-:Y:S05]  /*1e50*/  BPT.TRAP 0x1 ;  /* 0x000000040000795c */ /* 0x000fea0000300000 */
.L_x_37:
[----:B------:R-:W-:Y:S05]  /*1e60*/  BSYNC.RECONVERGENT B0 ;  /* 0x0000000000007941 */ /* 0x000fea0003800200 */
.L_x_36:
        /* <DEDUP_REMOVED lines=9> */
[----:B------:R-:W-:Y:S02]  /*1f00*/  USHF.L.U32 UR18, UR25, 0x6, URZ ;  /* 0x0000000619127899 */ /* 0x000fe400080006ff */
[----:B------:R-:W-:Y:S01]  /*1f10*/  ULOP3.LUT UR17, UR17, 0xfefffff8, URZ, 0xc0, !UPT ;  /* 0xfefffff811117892 */ /* 0x000fe2000f8ec0ff */
[----:B-1----:R-:W-:Y:S01]  /*1f20*/  SHF.L.U32 R2, R17, 0x1f, RZ ;  /* 0x0000001f11027819 */ /* 0x002fe200000006ff */
[----:B------:R-:W-:Y:S02]  /*1f30*/  UIADD3 UR16, UPT, UPT, UR16, 0x8400, URZ ;  /* 0x0000840010107890 */ /* 0x000fe4000fffe0ff */
[----:B------:R-:W-:Y:S01]  /*1f40*/  UIADD3.X UR33, UPT, UPT, URZ, UR15, URZ, UP1, !UPT ;  /* 0x0000000fff217290 */ /* 0x000fe20008ffe4ff */
[----:B------:R4:W1:Y:S01]  /*1f50*/  SYNCS.PHASECHK.TRANS64.TRYWAIT P0, [UR8+0x40], R2 ;  /* 0x00004002ff0075a7 */ /* 0x0008620008001108 */
[----:B------:R-:W-:-:S02]  /*1f60*/  ULEA UR8, UR27, UR6, 0xe ;  /* 0x000000061b087291 */ /* 0x000fc4000f8e70ff */
[----:B------:R-:W-:Y:S02]  /*1f70*/  UIADD3.X UR31, UPT, UPT, URZ, UR15, URZ, UP0, !UPT ;  /* 0x0000000fff1f7290 */ /* 0x000fe400087fe4ff */
[----:B------:R-:W-:Y:S01]  /*1f80*/  UIADD3 UR8, UPT, UPT, UR8, 0x18400, URZ ;  /* 0x0001840008087890 */ /* 0x000fe2000fffe0ff */
[----:B------:R-:W-:Y:S01]  /*1f90*/  UMOV UR28, 0x0 ;  /* 0x00000000001c7882 */ /* 0x000fe20000000000 */
[----:B------:R-:W-:Y:S01]  /*1fa0*/  UMOV UR29, 0x10000000 ;  /* 0x10000000001d7882 */ /* 0x000fe20000000000 */
[----:B------:R-:W-:Y:S01]  /*1fb0*/  UMOV UR19, UR35 ;  /* 0x0000002300137c82 */ /* 0x000fe20008000000 */
[----:B------:R-:W-:Y:S01]  /*1fc0*/  UMOV UR20, UR36 ;  /* 0x0000002400147c82 */ /* 0x000fe20008000000 */
[----:B------:R-:W-:Y:S01]  /*1fd0*/  UMOV UR12, UR36 ;  /* 0x00000024000c7c82 */ /* 0x000fe20008000000 */
[----:B------:R-:W-:Y:S01]  /*1fe0*/  UMOV UR9, UR17 ;  /* 0x0000001100097c82 */ /* 0x000fe20008000000 */
[----:B------:R-:W-:Y:S01]  /*1ff0*/  UMOV UR10, UR18 ;  /* 0x00000012000a7c82 */ /* 0x000fe20008000000 */
[----:B------:R4:W-:Y:S01]  /*2000*/  UTMALDG.3D.2CTA [UR16], [UR32], desc[UR28] ;  /* 0x00001c10200075b4 */ /* 0x0009e20008211000 */
[----:B------:R-:W-:Y:S01]  /*2010*/  UIADD3 UR25, UPT, UPT, UR25, 0x1, URZ ;  /* 0x0000000119197890 */ /* 0x000fe2000fffe0ff */
[----:B------:R-:W-:-:S03]  /*2020*/  UMOV UR27, UR23 ;  /* 0x00000017001b7c82 */ /* 0x000fc60008000000 */
[----:B------:R-:W-:Y:S01]  /*2030*/  UISETP.NE.AND UP0, UPT, UR25, UR26, UPT ;  /* 0x0000001a1900728c */ /* 0x000fe2000bf05270 */
[----:B------:R4:W-:Y:S08]  /*2040*/  UTMALDG.3D.2CTA [UR8], [UR30], desc[UR28] ;  /* 0x00001c081e0075b4 */ /* 0x0009f00008211000 */
[----:B----4-:R-:W-:Y:S05]  /*2050*/  BRA.U UP0, `(.L_x_38) ;  /* 0xfffffffd00487547 */ /* 0x010fea000b83ffff */
.L_x_32:
[C---:B-1----:R-:W-:Y:S01]  /*2060*/  LEA R2, R16.reuse, UR6, 0x3 ;  /* 0x0000000610027c11 */ /* 0x042fe2000f8e18ff */
[----:B------:R-:W-:Y:S01]  /*2070*/  NOP ;  /* 0x0000000000007918 */ /* 0x000fe20000000000 */
[----:B--2---:R-:W-:Y:S02]  /*2080*/  SHF.L.U32 R3, R13, 0x1f, RZ ;  /* 0x0000001f0d037819 */ /* 0x004fe400000006ff */
[----:B------:R-:W-:Y:S02]  /*2090*/  LEA R4, R16, UR6, 0x4 ;  /* 0x0000000610047c11 */ /* 0x000fe4000f8e20ff */
[----:B------:R-:W1:Y:S02]  /*20a0*/  SYNCS.PHASECHK.TRANS64.TRYWAIT P0, [R2+URZ+0xd0], R3 ;  /* 0x0000d003020075a7 */ /* 0x000e6400080011ff */
[----:B-1----:R-:W-:Y:S05]  /*20b0*/  @!P0 BRA `(.L_x_39) ;  /* 0x0000007800a88947 */ /* 0x002fea0003800000 */
.L_x_156:
[----:B------:R-:W2:Y:S01]  /*20c0*/  LDS.128 R4, [R4+0x160] ;  /* 0x0001600004047984 */ /* 0x000ea20000000c00 */
[----:B------:R-:W-:Y:S01]  /*20d0*/  ISETP.GE.AND P0, PT, R40, 0x1, PT ;  /* 0x000000012800780c */ /* 0x000fe20003f06270 */
[----:B-1----:R-:W-:Y:S01]  /*20e0*/  VIADD R2, R2, 0xe0 ;  /* 0x000000e002027836 */ /* 0x002fe20000000000 */
[----:B------:R-:W-:Y:S01]  /*20f0*/  @!PT LDS RZ, [RZ] ;  /* 0x00000000fffff984 */ /* 0x000fe20000000800 */
[----:B------:R-:W-:Y:S01]  /*2100*/  @!PT LDS RZ, [RZ] ;  /* 0x00000000fffff984 */ /* 0x000fe20000000800 */
[----:B------:R-:W-:Y:S01]  /*2110*/  @!PT LDS RZ, [RZ] ;  /* 0x00000000fffff984 */ /* 0x000fe20000000800 */
[----:B------:R-:W-:Y:S01]  /*2120*/  @!PT LDS RZ, [RZ] ;  /* 0x00000000fffff984 */ /* 0x000fe20000000800 */
[----:B------:R1:W-:Y:S06]  /*2130*/  MEMBAR.ALL.CTA ;  /* 0x0000000000007992 */ /* 0x0003ec0000008000 */
[----:B-1----:R-:W1:Y:S01]  /*2140*/  FENCE.VIEW.ASYNC.S ;  /* 0x00000000000073c6 */ /* 0x002e620000000000 */
[----:B------:R-:W-:-:S04]  /*2150*/  PRMT R2, RZ, 0x654, R2 ;  /* 0x00000654ff027816 */ /* 0x000fc80000000002 */
[----:B-1----:R1:W-:Y:S01]  /*2160*/  SYNCS.ARRIVE.TRANS64.RED.A1T0 RZ, [R2+URZ], RZ ;  /* 0x000000ff02ff79a7 */ /* 0x0023e200081004ff */
[----:B--2---:R-:W-:-:S13]  /*2170*/  LOP3.LUT P2, RZ, R6, 0x1, RZ, 0xc0, !PT ;  /* 0x0000000106ff7812 */ /* 0x004fda000784c0ff */
[----:B------:R-:W-:Y:S01]  /*2180*/  @P2 SHF.R.U32.HI R3, RZ, 0x10, R5 ;  /* 0x00000010ff032819 */ /* 0x000fe20000011605 */
[----:B------:R-:W-:Y:S01]  /*2190*/  VOTEU.ANY UP0, P2 ;  /* 0x0000000000ff7886 */ /* 0x000fe20001000100 */
[----:B------:R-:W-:Y:S02]  /*21a0*/  @P2 MOV R10, R4 ;  /* 0x00000004000a2202 */ /* 0x000fe40000000f00 */
[----:B------:R-:W-:Y:S02]  /*21b0*/  @P2 R2UR.BROADCAST UR8, R3 ;  /* 0x00000000030822ca */ /* 0x000fe400008e0000 */
[----:B------:R-:W-:-:S11]  /*21c0*/  @P2 LOP3.LUT R9, R5, 0xffff, RZ, 0xc0, !PT ;  /* 0x0000ffff05092812 */ /* 0x000fd600078ec0ff */
[----:B------:R-:W-:Y:S01]  /*21d0*/  @UP0 UMOV UR36, UR8 ;  /* 0x0000000800240c82 */ /* 0x000fe20008000000 */
[----:B-1----:R-:W-:Y:S05]  /*21e0*/  @!P0 BRA `(.L_x_40) ;  /* 0x0000000000b88947 */ /* 0x002fea0003800000 */
[----:B------:R-:W3:Y:S01]  /*21f0*/  LDC.64 R4, c[0x0][0xb18] ;  /* 0x0002c600ff047b82 */ /* 0x000ee20000000a00 */
[----:B------:R-:W-:-:S07]  /*2200*/  ISETP.NE.AND P3, PT, R40, 0x1, PT ;  /* 0x000000012800780c */ /* 0x000fce0003f65270 */
[----:B------:R-:W1:Y:S08]  /*2210*/  LDC.64 R6, c[0x0][0xb10] ;  /* 0x0002c400ff067b82 */ /* 0x000e700000000a00 */
[----:B------:R-:W2:Y:S08]  /*2220*/  LDC R14, c[0x0][0xb20] ;  /* 0x0002c800ff0e7b82 */ /* 0x000eb00000000800 */
[----:B------:R-:W4:Y:S01]  /*2230*/  LDC R15, c[0x0][0xb0c] ;  /* 0x0002c300ff0f7b82 */ /* 0x000f220000000800 */
[----:B---3--:R-:W-:Y:S01]  /*2240*/  IMAD.HI.U32 R21, R0, R5, RZ ;  /* 0x0000000500157227 */ /* 0x008fe200078e00ff */
[----:B------:R-:W-:-:S03]  /*2250*/  ISETP.NE.AND P0, PT, R4, 0x1, PT ;  /* 0x000000010400780c */ /* 0x000fc60003f05270 */
[----:B------:R-:W-:-:S03]  /*2260*/  IMAD.HI.U32 R5, R9, R5, RZ ;  /* 0x0000000509057227 */ /* 0x000fc600078e00ff */
[----:B------:R-:W3:Y:S01]  /*2270*/  LDC.64 R2, c[0x0][0xb28] ;  /* 0x0002ca00ff027b82 */ /* 0x000ee20000000a00 */
[----:B-1----:R-:W-:-:S04]  /*2280*/  IMAD.HI.U32 R22, R8, R6, RZ ;  /* 0x0000000608167227 */ /* 0x002fc800078e00ff */
[----:B------:R-:W-:Y:S01]  /*2290*/  IMAD.HI.U32 R23, R10, R6, RZ ;  /* 0x000000060a177227 */ /* 0x000fe200078e00ff */
[----:B------:R-:W-:Y:S02]  /*22a0*/  SHF.R.U32.HI R22, RZ, R7, R22 ;  /* 0x00000007ff167219 */ /* 0x000fe40000011616 */
[-C--:B--2---:R-:W-:Y:S02]  /*22b0*/  SHF.R.U32.HI R21, RZ, R14.reuse, R21 ;  /* 0x0000000eff157219 */ /* 0x084fe40000011615 */
[----:B------:R-:W-:Y:S02]  /*22c0*/  SHF.R.U32.HI R5, RZ, R14, R5 ;  /* 0x0000000eff057219 */ /* 0x000fe40000011605 */
[----:B------:R-:W-:Y:S02]  /*22d0*/  SEL R21, R0, R21, !P0 ;  /* 0x0000001500157207 */ /* 0x000fe40004000000 */
[----:B------:R-:W-:Y:S02]  /*22e0*/  SHF.R.U32.HI R23, RZ, R7, R23 ;  /* 0x00000007ff177219 */ /* 0x000fe40000011617 */
[----:B----4-:R-:W-:-:S02]  /*22f0*/  ISETP.NE.AND P1, PT, R15, 0x1, PT ;  /* 0x000000010f00780c */ /* 0x010fc40003f25270 */
[----:B------:R-:W-:Y:S02]  /*2300*/  SEL R5, R9, R5, !P0 ;  /* 0x0000000509057207 */ /* 0x000fe40004000000 */
[----:B------:R-:W-:Y:S02]  /*2310*/  SEL R22, R8, R22, !P1 ;  /* 0x0000001608167207 */ /* 0x000fe40004800000 */
[----:B------:R-:W-:Y:S01]  /*2320*/  SEL R23, R10, R23, !P1 ;  /* 0x000000170a177207 */ /* 0x000fe20004800000 */
[----:B---3--:R-:W-:-:S04]  /*2330*/  IMAD.HI.U32 R20, R21, R2, RZ ;  /* 0x0000000215147227 */ /* 0x008fc800078e00ff */
        /* <DEDUP_REMOVED lines=10> */
[----:B------:R-:W-:-:S04]  /*23e0*/  @!P0 IMAD.HI.U32 R7, R23, R2, RZ ;  /* 0x0000000217078227 */ /* 0x000fc800078e00ff */
[----:B------:R-:W-:Y:S01]  /*23f0*/  IMAD.MOV R2, RZ, RZ, -R6 ;  /* 0x000000ffff027224 */ /* 0x000fe200078e0a06 */
[----:B------:R-:W-:Y:S02]  /*2400*/  @!P0 SHF.R.U32.HI R3, RZ, R3, R7 ;  /* 0x00000003ff038219 */ /* 0x000fe40000011607 */
[----:B------:R-:W-:Y:S01]  /*2410*/  IADD3 R7, PT, PT, -R5, RZ, RZ ;  /* 0x000000ff05077210 */ /* 0x000fe20007ffe1ff */
[----:B------:R-:W-:Y:S01]  /*2420*/  IMAD R2, R40, R2, R5 ;  /* 0x0000000228027224 */ /* 0x000fe200078e0205 */
        /* <DEDUP_REMOVED lines=10> */
.L_x_40:
[----:B------:R-:W1:Y:S02]  /*24d0*/  LDCU UR8, c[0x0][0xb30] ;  /* 0x00016600ff0877ac */ /* 0x000e640008000800 */
[----:B-1----:R-:W-:-:S09]  /*24e0*/  UISETP.NE.AND UP0, UPT, UR8, 0x1, UPT ;  /* 0x000000010800788c */ /* 0x002fd2000bf05270 */
[----:B------:R-:W-:Y:S05]  /*24f0*/  BRA.U UP0, `(.L_x_41) ;  /* 0x0000000100407547 */ /* 0x000fea000b800000 */
[----:B------:R-:W1:Y:S08]  /*2500*/  LDC.64 R4, c[0x0][0xb10] ;  /* 0x0002c400ff047b82 */ /* 0x000e700000000a00 */
[----:B------:R-:W2:Y:S08]  /*2510*/  LDC.64 R2, c[0x0][0xb18] ;  /* 0x0002c600ff027b82 */ /* 0x000eb00000000a00 */
[----:B------:R-:W4:Y:S08]  /*2520*/  LDC R6, c[0x0][0xb20] ;  /* 0x0002c800ff067b82 */ /* 0x000f300000000800 */
[----:B------:R-:W3:Y:S01]  /*2530*/  LDC R7, c[0x0][0xb0c] ;  /* 0x0002c300ff077b82 */ /* 0x000ee20000000800 */
[----:B-1----:R-:W-:-:S05]  /*2540*/  IMAD.HI.U32 R4, R10, R4, RZ ;  /* 0x000000040a047227 */ /* 0x002fca00078e00ff */
[----:B------:R-:W-:Y:S01]  /*2550*/  SHF.R.U32.HI R4, RZ, R5, R4 ;  /* 0x00000005ff047219 */ /* 0x000fe20000011604 */
[----:B--2---:R-:W-:Y:S01]  /*2560*/  IMAD.HI.U32 R3, R9, R3, RZ ;  /* 0x0000000309037227 */ /* 0x004fe200078e00ff */
[----:B------:R-:W-:-:S04]  /*2570*/  ISETP.NE.AND P0, PT, R2, 0x1, PT ;  /* 0x000000010200780c */ /* 0x000fc80003f05270 */
[----:B----4-:R-:W-:-:S04]  /*2580*/  SHF.R.U32.HI R3, RZ, R6, R3 ;  /* 0x00000006ff037219 */ /* 0x010fc80000011603 */
[----:B------:R-:W-:Y:S02]  /*2590*/  SEL R3, R9, R3, !P0 ;  /* 0x0000000309037207 */ /* 0x000fe40004000000 */
[----:B---3--:R-:W-:-:S04]  /*25a0*/  ISETP.NE.AND P1, PT, R7, 0x1, PT ;  /* 0x000000010700780c */ /* 0x008fc80003f25270 */
[----:B------:R-:W-:-:S05]  /*25b0*/  SEL R4, R10, R4, !P1 ;  /* 0x000000040a047207 */ /* 0x000fca0004800000 */
[----:B------:R-:W-:Y:S02]  /*25c0*/  IMAD.IADD R5, R3, 0x1, -R4 ;  /* 0x0000000103057824 */ /* 0x000fe400078e0a04 */
[----:B------:R-:W-:Y:S02]  /*25d0*/  IMAD.IADD R3, R4, 0x1, -R3 ;  /* 0x0000000104037824 */ /* 0x000fe400078e0a03 */
[----:B------:R-:W-:Y:S02]  /*25e0*/  IMAD R10, R5, R7, R10 ;  /* 0x00000007050a7224 */ /* 0x000fe400078e020a */
[----:B------:R-:W-:-:S07]  /*25f0*/  IMAD R9, R3, R2, R9 ;  /* 0x0000000203097224 */ /* 0x000fce00078e0209 */
.L_x_41:
[----:B------:R-:W-:Y:S01]  /*2600*/  VIADD R16, R16, 0x1 ;  /* 0x0000000110107836 */ /* 0x000fe20000000000 */
[----:B------:R-:W-:Y:S01]  /*2610*/  PLOP3.LUT P1, PT, PT, PT, PT, 0x80, 0x8 ;  /* 0x000000000008781c */ /* 0x000fe20003f2f070 */
[----:B------:R-:W-:Y:S02]  /*2620*/  IMAD.IADD R14, R10, 0x1, R91 ;  /* 0x000000010a0e7824 */ /* 0x000fe400078e025b */
[----:B------:R-:W-:Y:S01]  /*2630*/  IMAD.IADD R15, R9, 0x1, R90 ;  /* 0x00000001090f7824 */ /* 0x000fe200078e025a */
[----:B------:R-:W-:-:S04]  /*2640*/  ISETP.NE.AND P0, PT, R16, 0x2, PT ;  /* 0x000000021000780c */ /* 0x000fc80003f05270 */
[----:B------:R-:W-:Y:S02]  /*2650*/  SEL R2, RZ, 0x1, P0 ;  /* 0x00000001ff027807 */ /* 0x000fe40000000000 */
[----:B------:R-:W-:Y:S02]  /*2660*/  SEL R16, R16, RZ, P0 ;  /* 0x000000ff10107207 */ /* 0x000fe40000000000 */
[----:B------:R-:W-:Y:S01]  /*2670*/  LOP3.LUT R13, R13, R2, RZ, 0x3c, !PT ;  /* 0x000000020d0d7212 */ /* 0x000fe200078e3cff */
[----:B------:R-:W-:Y:S06]  /*2680*/  @P2 BRA `(.L_x_42) ;  /* 0xfffffff000582947 */ /* 0x000fec000383ffff */
[----:B------:R-:W-:Y:S01]  /*2690*/  UIADD3 UR6, UPT, UPT, UR6, 0x40, URZ ;  /* 0x0000004006067890 */ /* 0x000fe2000fffe0ff */
[----:B------:R-:W-:-:S03]  /*26a0*/  SHF.L.U32 R2, R17, 0x1f, RZ ;  /* 0x0000001f11027819 */ /* 0x000fc600000006ff */
[----:B------:R-:W-:-:S09]  /*26b0*/  ULEA UR4, UR23, UR6, 0x3 ;  /* 0x0000000617047291 */ /* 0x000fd2000f8e18ff */
[----:B------:R-:W1:Y:S02]  /*26c0*/  SYNCS.PHASECHK.TRANS64.TRYWAIT P0, [UR4], R2 ;  /* 0x00000002ff0075a7 */ /* 0x000e640008001104 */
[----:B-1----:R-:W-:Y:S05]  /*26d0*/  @!P0 BRA `(.L_x_43) ;  /* 0x0000007400348947 */ /* 0x002fea0003800000 */
.L_x_158:
[----:B------:R-:W-:-:S04]  /*26e0*/  UIADD3 UR5, UPT, UPT, UR23, 0x1, URZ ;  /* 0x0000000117057890 */ /* 0x000fc8000fffe0ff */
[----:B------:R-:W-:-:S04]  /*26f0*/  UISETP.NE.AND UP0, UPT, UR5, 0x8, UPT ;  /* 0x000000080500788c */ /* 0x000fc8000bf05270 */
[----:B------:R-:W-:Y:S02]  /*2700*/  USEL UR7, URZ, 0x1, UP0 ;  /* 0x00000001ff077887 */ /* 0x000fe40008000000 */
[----:B------:R-:W-:-:S04]  /*2710*/  USEL UR5, UR5, URZ, UP0 ;  /* 0x000000ff05057287 */ /* 0x000fc80008000000 */
[----:B------:R-:W-:Y:S01]  /*2720*/  ULEA UR4, UR5, UR6, 0x3 ;  /* 0x0000000605047291 */ /* 0x000fe2000f8e18ff */
[----:B-1----:R-:W-:-:S04]  /*2730*/  LOP3.LUT R2, R17, UR7, RZ, 0x3c, !PT ;  /* 0x0000000711027c12 */ /* 0x002fc8000f8e3cff */
[----:B------:R-:W-:-:S04]  /*2740*/  SHF.L.U32 R3, R2, 0x1f, RZ ;  /* 0x0000001f02037819 */ /* 0x000fc800000006ff */
[----:B------:R-:W1:Y:S02]  /*2750*/  SYNCS.PHASECHK.TRANS64.TRYWAIT P0, [UR4], R3 ;  /* 0x00000003ff0075a7 */ /* 0x000e640008001104 */
[----:B-1----:R-:W-:Y:S05]  /*2760*/  @!P0 BRA `(.L_x_44) ;  /* 0x0000007400288947 */ /* 0x002fea0003800000 */
.L_x_160:
[----:B------:R-:W-:-:S04]  /*2770*/  UIADD3 UR5, UPT, UPT, UR5, 0x1, URZ ;  /* 0x0000000105057890 */ /* 0x000fc8000fffe0ff */
[----:B------:R-:W-:-:S04]  /*2780*/  UISETP.NE.AND UP0, UPT, UR5, 0x8, UPT ;  /* 0x000000080500788c */ /* 0x000fc8000bf05270 */
[----:B------:R-:W-:Y:S02]  /*2790*/  USEL UR7, URZ, 0x1, UP0 ;  /* 0x00000001ff077887 */ /* 0x000fe40008000000 */
[----:B------:R-:W-:-:S04]  /*27a0*/  USEL UR5, UR5, URZ, UP0 ;  /* 0x000000ff05057287 */ /* 0x000fc80008000000 */
[----:B------:R-:W-:Y:S01]  /*27b0*/  ULEA UR4, UR5, UR6, 0x3 ;  /* 0x0000000605047291 */ /* 0x000fe2000f8e18ff */
[----:B------:R-:W-:-:S04]  /*27c0*/  LOP3.LUT R2, R2, UR7, RZ, 0x3c, !PT ;  /* 0x0000000702027c12 */ /* 0x000fc8000f8e3cff */
[----:B-1----:R-:W-:-:S04]  /*27d0*/  SHF.L.U32 R3, R2, 0x1f, RZ ;  /* 0x0000001f02037819 */ /* 0x002fc800000006ff */
[----:B------:R-:W1:Y:S02]  /*27e0*/  SYNCS.PHASECHK.TRANS64.TRYWAIT P0, [UR4], R3 ;  /* 0x00000003ff0075a7 */ /* 0x000e640008001104 */
[----:B-1----:R-:W-:Y:S05]  /*27f0*/  @!P0 BRA `(.L_x_45) ;  /* 0x00000074001c8947 */ /* 0x002fea0003800000 */
.L_x_162:
        /* <DEDUP_REMOVED lines=9> */
.L_x_164:
        /* <DEDUP_REMOVED lines=9> */
.L_x_166:
        /* <DEDUP_REMOVED lines=9> */
.L_x_168:
        /* <DEDUP_REMOVED lines=9> */
.L_x_170:
[----:B------:R-:W-:-:S04]  /*2a40*/  UIADD3 UR5, UPT, UPT, UR5, 0x1, URZ ;  /* 0x0000000105057890 */ /* 0x000fc8000fffe0ff */
[----:B------:R-:W-:-:S04]  /*2a50*/  UISETP.NE.AND UP0, UPT, UR5, 0x8, UPT ;  /* 0x000000080500788c */ /* 0x000fc8000bf05270 */
[----:B------:R-:W-:Y:S02]  /*2a60*/  USEL UR4, URZ, 0x1, UP0 ;  /* 0x00000001ff047887 */ /* 0x000fe40008000000 */
[----:B------:R-:W-:-:S04]  /*2a70*/  USEL UR5, UR5, URZ, UP0 ;  /* 0x000000ff05057287 */ /* 0x000fc80008000000 */
[----:B------:R-:W-:Y:S01]  /*2a80*/  ULEA UR5, UR5, UR6, 0x3 ;  /* 0x0000000605057291 */ /* 0x000fe2000f8e18ff */
[----:B------:R-:W-:-:S04]  /*2a90*/  LOP3.LUT R2, R2, UR4, RZ, 0x3c, !PT ;  /* 0x0000000402027c12 */ /* 0x000fc8000f8e3cff */
[----:B------:R-:W-:Y:S01]  /*2aa0*/  SHF.L.U32 R2, R2, 0x1f, RZ ;  /* 0x0000001f02027819 */ /* 0x000fe200000006ff */
[----:B-1-3--:R-:W-:-:S07]  /*2ab0*/  IMAD.U32 R0, RZ, RZ, UR5 ;  /* 0x00000005ff007e24 */ /* 0x00afce000f8e00ff */
.L_x_50:
[----:B-1----:R1:W2:Y:S02]  /*2ac0*/  SYNCS.PHASECHK.TRANS64.TRYWAIT P0, [R0+URZ], R2 ;  /* 0x00000002000075a7 */ /* 0x0022a400080011ff */
[----:B--2---:R-:W-:Y:S05]  /*2ad0*/  @!P0 NANOSLEEP.SYNCS 0x989680 ;  /* 0x009896800000895d */ /* 0x004fea0003900000 */
[----:B------:R-:W2:Y:S02]  /*2ae0*/  @!P0 SYNCS.PHASECHK.TRANS64 P0, [R0+URZ], R2 ;  /* 0x00000002000085a7 */ /* 0x000ea400080010ff */
[----:B--2---:R-:W-:Y:S05]  /*2af0*/  @P0 EXIT ;  /* 0x000000000000094d */ /* 0x004fea0003800000 */
[----:B------:R-:W-:Y:S05]  /*2b00*/  BRA `(.L_x_50) ;  /* 0xfffffffc00ec7947 */ /* 0x000fea000383ffff */
.L_x_22:
[----:B------:R-:W-:-:S04]  /*2b10*/  UISETP.NE.AND UP1, UPT, UR37, URZ, UPT ;  /* 0x000000ff2500728c */ /* 0x000fc8000bf25270 */
[----:B------:R-:W-:-:S09]  /*2b20*/  UISETP.NE.OR UP1, UPT, UR10, 0x1, UP1 ;  /* 0x000000010a00788c */ /* 0x000fd20008f25670 */
[----:B------:R-:W-:Y:S05]  /*2b30*/  BRA.U UP1, `(.L_x_51) ;  /* 0x00000005014c7547 */ /* 0x000fea000b800000 */
[----:B------:R-:W-:Y:S01]  /*2b40*/  HFMA2 R11, -RZ, RZ, 0, 0 ;  /* 0x00000000ff0b7431 */ /* 0x000fe200000001ff */
[----:B------:R-:W-:Y:S01]  /*2b50*/  ISETP.GE.U32.AND P2, PT, R10, 0x2, PT ;  /* 0x000000020a00780c */ /* 0x000fe20003f46070 */
[----:B------:R-:W-:Y:S01]  /*2b60*/  IMAD.MOV.U32 R12, RZ, RZ, 0x1 ;  /* 0x00000001ff0c7424 */ /* 0x000fe200078e00ff */
[----:B------:R-:W-:Y:S01]  /*2b70*/  CS2R R8, SRZ ;  /* 0x0000000000087805 */ /* 0x000fe2000001ff00 */
[----:B------:R-:W-:Y:S01]  /*2b80*/  IMAD.MOV.U32 R3, RZ, RZ, RZ ;  /* 0x000000ffff037224 */ /* 0x000fe200078e00ff */
[----:B------:R-:W-:Y:S01]  /*2b90*/  UMOV UR4, 0x400 ;  /* 0x0000040000047882 */ /* 0x000fe20000000000 */
[----:B------:R-:W-:Y:S01]  /*2ba0*/  UMOV UR6, URZ ;  /* 0x000000ff00067c82 */ /* 0x000fe20008000000 */
[----:B------:R-:W-:-:S12]  /*2bb0*/  ULEA UR37, UR37, UR4, 0x18 ;  /* 0x0000000425257291 */ /* 0x000fd8000f8ec0ff */
.L_x_55:
[----:B------:R-:W-:Y:S02]  /*2bc0*/  LEA R0, R3, UR37, 0x3 ;  /* 0x0000002503007c11 */ /* 0x000fe4000f8e18ff */
[----:B------:R-:W-:-:S03]  /*2bd0*/  SHF.L.U32 R4, R8, 0x1f, RZ ;  /* 0x0000001f08047819 */ /* 0x000fc600000006ff */
[----:B------:R-:W-:Y:S01]  /*2be0*/  VIADD R5, R0, 0x140 ;  /* 0x0000014000057836 */ /* 0x000fe20000000000 */
[----:B------:R-:W1:Y:S02]  /*2bf0*/  SYNCS.PHASECHK.TRANS64.TRYWAIT P0, [R0+URZ+0x130], R4 ;  /* 0x00013004000075a7 */ /* 0x000e6400080011ff */
[----:B-1----:R-:W-:Y:S05]  /*2c00*/  @!P0 BRA `(.L_x_52) ;  /* 0x0000007000908947 */ /* 0x002fea0003800000 */
.L_x_171:
[----:B------:R-:W-:Y:S01]  /*2c10*/  ULEA UR5, UR6, UR37, 0x3 ;  /* 0x0000002506057291 */ /* 0x000fe2000f8e18ff */
[----:B-1----:R-:W-:Y:S01]  /*2c20*/  PRMT R0, RZ, 0x654, R5 ;  /* 0x00000654ff007816 */ /* 0x002fe20000000005 */
[----:B------:R-:W-:Y:S01]  /*2c30*/  @!P2 IMAD.MOV.U32 R4, RZ, RZ, 0x10 ;  /* 0x00000010ff04a424 */ /* 0x000fe200078e00ff */
[----:B------:R-:W-:Y:S01]  /*2c40*/  SHF.L.U32 R5, R12, 0x1f, RZ ;  /* 0x0000001f0c057819 */ /* 0x000fe200000006ff */
[----:B------:R-:W-:Y:S01]  /*2c50*/  UIADD3 UR4, UPT, UPT, UR5, 0xd0, URZ ;  /* 0x000000d005047890 */ /* 0x000fe2000fffe0ff */
[----:B------:R1:W-:Y:S05]  /*2c60*/  SYNCS.ARRIVE.TRANS64.RED.A1T0 RZ, [R0+URZ], RZ ;  /* 0x000000ff00ff79a7 */ /* 0x0003ea00081004ff */
[----:B------:R-:W-:Y:S01]  /*2c70*/  IMAD.U32 R6, RZ, RZ, UR4 ;  /* 0x00000004ff067e24 */ /* 0x000fe2000f8e00ff */
[----:B------:R-:W2:Y:S04]  /*2c80*/  SYNCS.PHASECHK.TRANS64.TRYWAIT P0, [UR5+0xe0], R5 ;  /* 0x0000e005ff0075a7 */ /* 0x000ea80008001105 */
[----:B------:R-:W-:Y:S01]  /*2c90*/  PRMT R6, R10, 0x654, R6 ;  /* 0x000006540a067816 */ /* 0x000fe20000000006 */
[----:B-12---:R-:W-:Y:S06]  /*2ca0*/  @!P0 BRA `(.L_x_53) ;  /* 0x00000070007c8947 */ /* 0x006fec0003800000 */
.L_x_173:
[----:B------:R-:W-:Y:S01]  /*2cb0*/  ULEA UR4, UR6, UR37, 0x4 ;  /* 0x0000002506047291 */ /* 0x000fe2000f8e20ff */
[----:B------:R-:W-:Y:S01]  /*2cc0*/  SEL R2, R6, R2, !P2 ;  /* 0x0000000206027207 */ /* 0x000fe20005000000 */
[----:B------:R-:W-:Y:S01]  /*2cd0*/  UIADD3 UR5, UPT, UPT, UR5, 0xd0, URZ ;  /* 0x000000d005057890 */ /* 0x000fe2000fffe0ff */
[----:B-1----:R-:W-:Y:S01]  /*2ce0*/  LEA R0, R11, UR37, 0x3 ;  /* 0x000000250b007c11 */ /* 0x002fe2000f8e18ff */
[----:B------:R-:W-:Y:S01]  /*2cf0*/  UIADD3 UR4, UPT, UPT, UR4, 0x160, URZ ;  /* 0x0000016004047890 */ /* 0x000fe2000fffe0ff */
[----:B------:R1:W-:Y:S01]  /*2d00*/  @!P2 SYNCS.ARRIVE.TRANS64.RED RZ, [R2+URZ], R4 ;  /* 0x0000000402ffa9a7 */ /* 0x0003e200080004ff */
[----:B------:R-:W-:Y:S01]  /*2d10*/  UIADD3 UR6, UPT, UPT, UR6, 0x1, URZ ;  /* 0x0000000106067890 */ /* 0x000fe2000fffe0ff */
[----:B------:R-:W-:-:S03]  /*2d20*/  VIADD R3, R3, 0x1 ;  /* 0x0000000103037836 */ /* 0x000fc60000000000 */
[----:B------:R-:W-:Y:S02]  /*2d30*/  UISETP.NE.AND UP0, UPT, UR6, 0x2, UPT ;  /* 0x000000020600788c */ /* 0x000fe4000bf05270 */
[----:B------:R-:W-:Y:S01]  /*2d40*/  ISETP.NE.AND P0, PT, R3, 0x2, PT ;  /* 0x000000020300780c */ /* 0x000fe20003f05270 */
[----:B------:R-:W-:Y:S06]  /*2d50*/  UGETNEXTWORKID.BROADCAST [UR4], [UR5] ;  /* 0x00000000040073ca */ /* 0x000fec0008000100 */
[----:B------:R-:W-:Y:S02]  /*2d60*/  USEL UR4, URZ, 0x1, UP0 ;  /* 0x00000001ff047887 */ /* 0x000fe40008000000 */
[----:B------:R-:W-:-:S04]  /*2d70*/  USEL UR6, UR6, URZ, UP0 ;  /* 0x000000ff06067287 */ /* 0x000fc80008000000 */
[----:B------:R-:W-:Y:S02]  /*2d80*/  LOP3.LUT R12, R12, UR4, RZ, 0x3c, !PT ;  /* 0x000000040c0c7c12 */ /* 0x000fe4000f8e3cff */
[----:B-1----:R-:W-:-:S04]  /*2d90*/  SHF.L.U32 R4, R9, 0x1f, RZ ;  /* 0x0000001f09047819 */ /* 0x002fc800000006ff */
[----:B------:R-:W1:Y:S02]  /*2da0*/  SYNCS.PHASECHK.TRANS64.TRYWAIT P1, [R0+URZ+0xd0], R4 ;  /* 0x0000d004000075a7 */ /* 0x000e6400080211ff */
[----:B-1----:R-:W-:Y:S05]  /*2db0*/  @!P1 BRA `(.L_x_54) ;  /* 0x0000007000509947 */ /* 0x002fea0003800000 */
.L_x_174:
[----:B-1----:R-:W-:Y:S01]  /*2dc0*/  LEA R4, R11, UR37, 0x4 ;  /* 0x000000250b047c11 */ /* 0x002fe2000f8e20ff */
[----:B------:R-:W-:Y:S01]  /*2dd0*/  VIADD R0, R0, 0xe0 ;  /* 0x000000e000007836 */ /* 0x000fe20000000000 */
[----:B------:R-:W-:Y:S01]  /*2de0*/  SEL R3, R3, RZ, P0 ;  /* 0x000000ff03037207 */ /* 0x000fe20000000000 */
[----:B------:R-:W-:-:S03]  /*2df0*/  VIADD R11, R11, 0x1 ;  /* 0x000000010b0b7836 */ /* 0x000fc60000000000 */
[----:B------:R-:W1:Y:S01]  /*2e00*/  LDS.128 R4, [R4+0x160] ;  /* 0x0001600004047984 */ /* 0x000e620000000c00 */
[----:B------:R-:W-:Y:S02]  /*2e10*/  PRMT R0, RZ, 0x654, R0 ;  /* 0x00000654ff007816 */ /* 0x000fe40000000000 */
[C---:B------:R-:W-:Y:S01]  /*2e20*/  ISETP.NE.AND P1, PT, R11.reuse, 0x2, PT ;  /* 0x000000020b00780c */ /* 0x040fe20003f25270 */
[----:B------:R-:W-:Y:S01]  /*2e30*/  @!PT LDS RZ, [RZ] ;  /* 0x00000000fffff984 */ /* 0x000fe20000000800 */
[----:B------:R-:W-:Y:S01]  /*2e40*/  @!PT LDS RZ, [RZ] ;  /* 0x00000000fffff984 */ /* 0x000fe20000000800 */
[----:B------:R-:W-:Y:S01]  /*2e50*/  @!PT LDS RZ, [RZ] ;  /* 0x00000000fffff984 */ /* 0x000fe20000000800 */
[----:B------:R-:W-:Y:S01]  /*2e60*/  @!PT LDS RZ, [RZ] ;  /* 0x00000000fffff984 */ /* 0x000fe20000000800 */
[----:B------:R2:W-:Y:S06]  /*2e70*/  MEMBAR.ALL.CTA ;  /* 0x0000000000007992 */ /* 0x0005ec0000008000 */
[----:B--2---:R-:W2:Y:S01]  /*2e80*/  FENCE.VIEW.ASYNC.S ;  /* 0x00000000000073c6 */ /* 0x004ea20000000000 */
[----:B------:R-:W-:Y:S01]  /*2e90*/  SEL R11, R11, RZ, P1 ;  /* 0x000000ff0b0b7207 */ /* 0x000fe20000800000 */
[----:B--2---:R2:W-:Y:S01]  /*2ea0*/  SYNCS.ARRIVE.TRANS64.RED.A1T0 RZ, [R0+URZ], RZ ;  /* 0x000000ff00ff79a7 */ /* 0x0045e200081004ff */
[----:B-1----:R-:W-:-:S02]  /*2eb0*/  LOP3.LUT P3, RZ, R6, 0x1, RZ, 0xc0, !PT ;  /* 0x0000000106ff7812 */ /* 0x002fc4000786c0ff */
[----:B------:R-:W-:-:S04]  /*2ec0*/  SEL R4, RZ, 0x1, P1 ;  /* 0x00000001ff047807 */ /* 0x000fc80000800000 */
[----:B------:R-:W-:Y:S02]  /*2ed0*/  LOP3.LUT R9, R9, R4, RZ, 0x3c, !PT ;  /* 0x0000000409097212 */ /* 0x000fe400078e3cff */
[----:B--2---:R-:W-:-:S04]  /*2ee0*/  SEL R0, RZ, 0x1, P0 ;  /* 0x00000001ff007807 */ /* 0x004fc80000000000 */
[----:B------:R-:W-:Y:S01]  /*2ef0*/  LOP3.LUT R8, R8, R0, RZ, 0x3c, !PT ;  /* 0x0000000008087212 */ /* 0x000fe200078e3cff */
[----:B------:R-:W-:Y:S06]  /*2f00*/  @P3 BRA `(.L_x_55) ;  /* 0xfffffffc002c3947 */ /* 0x000fec000383ffff */
[----:B------:R-:W-:Y:S01]  /*2f10*/  ULEA UR5, UR6, UR37, 0x3 ;  /* 0x0000002506057291 */ /* 0x000fe2000f8e18ff */
[----:B------:R-:W-:-:S08]  /*2f20*/  SHF.L.U32 R2, R12, 0x1f, RZ ;  /* 0x0000001f0c027819 */ /* 0x000fd000000006ff */
[----:B------:R-:W1:Y:S02]  /*2f30*/  SYNCS.PHASECHK.TRANS64 P0, [UR5+0xe0], R2 ;  /* 0x0000e002ff0075a7 */ /* 0x000e640008001005 */
[----:B-1----:R-:W-:Y:S05]  /*2f40*/  @P0 BRA `(.L_x_56) ;  /* 0x0000000000080947 */ /* 0x002fea0003800000 */
[----:B------:R-:W1:Y:S02]  /*2f50*/  SYNCS.PHASECHK.TRANS64.TRYWAIT P0, [UR5+0xe0], R2 ;  /* 0x0000e002ff0075a7 */ /* 0x000e640008001105 */
[----:B-1----:R-:W-:Y:S05]  /*2f60*/  @!P0 BRA `(.L_x_57) ;  /* 0x0000006c00f88947 */ /* 0x002fea0003800000 */
.L_x_56:
[----:B------:R-:W-:-:S04]  /*2f70*/  UIADD3 UR4, UPT, UPT, UR6, 0x1, URZ ;  /* 0x0000000106047890 */ /* 0x000fc8000fffe0ff */
[----:B------:R-:W-:-:S04]  /*2f80*/  UISETP.NE.AND UP0, UPT, UR4, 0x2, UPT ;  /* 0x000000020400788c */ /* 0x000fc8000bf05270 */
[----:B------:R-:W-:Y:S02]  /*2f90*/  USEL UR7, URZ, 0x1, UP0 ;  /* 0x00000001ff077887 */ /* 0x000fe40008000000 */
[----:B------:R-:W-:-:S04]  /*2fa0*/  USEL UR4, UR4, URZ, UP0 ;  /* 0x000000ff04047287 */ /* 0x000fc80008000000 */
[----:B------:R-:W-:Y:S01]  /*2fb0*/  ULEA UR4, UR4, UR37, 0x3 ;  /* 0x0000002504047291 */ /* 0x000fe2000f8e18ff */
[----:B-1----:R-:W-:-:S04]  /*2fc0*/  LOP3.LUT R2, R12, UR7, RZ, 0x3c, !PT ;  /* 0x000000070c027c12 */ /* 0x002fc8000f8e3cff */
[----:B------:R-:W-:-:S04]  /*2fd0*/  SHF.L.U32 R0, R2, 0x1f, RZ ;  /* 0x0000001f02007819 */ /* 0x000fc800000006ff */
[----:B------:R-:W1:Y:S02]  /*2fe0*/  SYNCS.PHASECHK.TRANS64 P0, [UR4+0xe0], R0 ;  /* 0x0000e000ff0075a7 */ /* 0x000e640008001004 */
[----:B-1----:R-:W-:Y:S05]  /*2ff0*/  @P0 EXIT ;  /* 0x000000000000094d */ /* 0x002fea0003800000 */
[----:B------:R-:W-:Y:S02]  /*3000*/  SHF.L.U32 R2, R2, 0x1f, RZ ;  /* 0x0000001f02027819 */ /* 0x000fe400000006ff */
[----:B------:R-:W-:-:S07]  /*3010*/  MOV R0, UR4 ;  /* 0x0000000400007c02 */ /* 0x000fce0008000f00 */
.L_x_58:
[----:B-1----:R1:W2:Y:S02]  /*3020*/  SYNCS.PHASECHK.TRANS64.TRYWAIT P0, [R0+URZ+0xe0], R2 ;  /* 0x0000e002000075a7 */ /* 0x0022a400080011ff */
[----:B--2---:R-:W-:Y:S05]  /*3030*/  @!P0 NANOSLEEP.SYNCS 0x989680 ;  /* 0x009896800000895d */ /* 0x004fea0003900000 */
[----:B------:R-:W2:Y:S02]  /*3040*/  @!P0 SYNCS.PHASECHK.TRANS64 P0, [R0+URZ+0xe0], R2 ;  /* 0x0000e002000085a7 */ /* 0x000ea400080010ff */
[----:B--2---:R-:W-:Y:S05]  /*3050*/  @P0 EXIT ;  /* 0x000000000000094d */ /* 0x004fea0003800000 */
[----:B------:R-:W-:Y:S05]  /*3060*/  BRA `(.L_x_58) ;  /* 0xfffffffc00ec7947 */ /* 0x000fea000383ffff */
.L_x_51:
[----:B------:R-:W-:Y:S05]  /*3070*/  BRA.U UP4, `(.L_x_59) ;  /* 0x0000001104d87547 */ /* 0x000fea000b800000 */
[----:B------:R-:W-:Y:S01]  /*3080*/  UMOV UR6, 0x40 ;  /* 0x0000004000067882 */ /* 0x000fe20000000000 */
[----:B------:R-:W-:Y:S01]  /*3090*/  NOP ;  /* 0x0000000000007918 */ /* 0x000fe20000000000 */
[----:B------:R-:W-:Y:S01]  /*30a0*/  ULEA UR6, UR37, UR6, 0x18 ;  /* 0x0000000625067291 */ /* 0x000fe2000f8ec0ff */
[----:B------:R-:W-:Y:S02]  /*30b0*/  UMOV UR7, 0x400 ;  /* 0x0000040000077882 */ /* 0x000fe40000000000 */
[----:B------:R-:W-:-:S06]  /*30c0*/  ULEA UR37, UR37, UR7, 0x18 ;  /* 0x0000000725257291 */ /* 0x000fcc000f8ec0ff */
[----:B------:R-:W1:Y:S02]  /*30d0*/  LDS.U8 R2, [UR6+0x1c] ;  /* 0x00001c06ff027984 */ /* 0x000e640008000000 */
[----:B-1----:R-:W-:-:S13]  /*30e0*/  ISETP.NE.AND P0, PT, R2, RZ, PT ;  /* 0x000000ff0200720c */ /* 0x002fda0003f05270 */
[----:B------:R-:W-:Y:S05]  /*30f0*/  @P0 BRA `(.L_x_60) ;  /* 0x0000000400080947 */ /* 0x000fea0003800000 */
[----:B------:R-:W-:Y:S02]  /*3100*/  UISETP.NE.U32.AND UP0, UPT, UR5, 0x1, UPT ;  /* 0x000000010500788c */ /* 0x000fe4000bf05070 */
[----:B------:R-:W-:-:S07]  /*3110*/  UIADD3 UR8, UPT, UPT, UR6, 0x8, URZ ;  /* 0x0000000806087890 */ /* 0x000fce000fffe0ff */
[----:B------:R-:W-:Y:S05]  /*3120*/  BRA.U !UP0, `(.L_x_61) ;  /* 0x00000001089c7547 */ /* 0x000fea000b800000 */
[----:B------:R-:W-:Y:S01]  /*3130*/  ELECT P0, URZ, PT ;  /* 0x0000000000ff782f */ /* 0x000fe20003800000 */
[----:B------:R-:W-:-:S12]  /*3140*/  BSSY B0, `(.L_x_61) ;  /* 0x0000025000007945 */ /* 0x000fd80003800000 */
[----:B------:R-:W-:Y:S05]  /*3150*/  @!P0 BRA `(.L_x_62) ;  /* 0x00000000008c8947 */ /* 0x000fea0003800000 */
[----:B------:R-:W-:-:S05]  /*3160*/  UMOV UR7, 0x10 ;  /* 0x0000001000077882 */ /* 0x000fca0000000000 */
[----:B------:R-:W-:Y:S04]  /*3170*/  DEPBAR.LE SB1, 0x36 ;  /* 0x00009d800000791a */ /* 0x000fe80000000000 */
[----:B------:R-:W1:Y:S02]  /*3180*/  UTCATOMSWS.2CTA.FIND_AND_SET.ALIGN UP1, UR7, UR7 ;  /* 0x00000007000775e3 */ /* 0x000e640008220800 */
[----:B-1----:R-:W-:Y:S01]  /*3190*/  MOV R10, UR7 ;  /* 0x00000007000a7c02 */ /* 0x002fe20008000f00 */
[----:B------:R-:W-:Y:S06]  /*31a0*/  BRA.U UP1, `(.L_x_63) ;  /* 0x0000000101187547 */ /* 0x000fec000b800000 */
.L_x_64:
[----:B------:R-:W-:Y:S05]  /*31b0*/  NANOSLEEP 0x64 ;  /* 0x000000640000795d */ /* 0x000fea0003800000 */
[----:B------:R-:W-:-:S05]  /*31c0*/  UMOV UR7, 0x10 ;  /* 0x0000001000077882 */ /* 0x000fca0000000000 */
[----:B------:R-:W-:Y:S04]  /*31d0*/  DEPBAR.LE SB1, 0x36 ;  /* 0x00009d800000791a */ /* 0x000fe80000000000 */
[----:B------:R-:W1:Y:S02]  /*31e0*/  UTCATOMSWS.2CTA.FIND_AND_SET.ALIGN UP1, UR7, UR7 ;  /* 0x00000007000775e3 */ /* 0x000e640008220800 */
[----:B-1----:R-:W-:Y:S01]  /*31f0*/  MOV R10, UR7 ;  /* 0x00000007000a7c02 */ /* 0x002fe20008000f00 */
[----:B------:R-:W-:Y:S05]  /*3200*/  BRA.U !UP1, `(.L_x_64) ;  /* 0xfffffffd09e87547 */ /* 0x000fea000b83ffff */
.L_x_63:
[----:B------:R-:W1:Y:S01]  /*3210*/  LDS R5, [UR6+0x10] ;  /* 0x00001006ff057984 */ /* 0x000e620008000800 */
[----:B------:R-:W-:Y:S01]  /*3220*/  IMAD.U32 R3, RZ, RZ, UR37 ;  /* 0x00000025ff037e24 */ /* 0x000fe2000f8e00ff */
[----:B------:R-:W-:-:S03]  /*3230*/  MOV R2, UR4 ;  /* 0x0000000400027c02 */ /* 0x000fc60008000f00 */
[----:B------:R-:W-:Y:S01]  /*3240*/  VIADD R3, R3, 0x180 ;  /* 0x0000018003037836 */ /* 0x000fe20000000000 */
[----:B-1----:R-:W-:-:S04]  /*3250*/  SHF.L.U32 R5, R5, 0x1f, RZ ;  /* 0x0000001f05057819 */ /* 0x002fc800000006ff */
[----:B------:R-:W1:Y:S02]  /*3260*/  SYNCS.PHASECHK.TRANS64.TRYWAIT P0, [UR6+0x8], R5 ;  /* 0x00000805ff0075a7 */ /* 0x000e640008001106 */
[----:B-1----:R-:W-:Y:S05]  /*3270*/  @P0 BRA `(.L_x_65) ;  /* 0x0000000000080947 */ /* 0x002fea0003800000 */
[----:B------:R-:W1:Y:S02]  /*3280*/  SYNCS.PHASECHK.TRANS64.TRYWAIT P0, [UR6+0x8], R5 ;  /* 0x00000805ff0075a7 */ /* 0x000e640008001106 */
[----:B-1----:R-:W-:Y:S05]  /*3290*/  @!P0 BRA `(.L_x_66) ;  /* 0x0000006c00448947 */ /* 0x002fea0003800000 */
.L_x_65:
[----:B-1----:R-:W-:Y:S01]  /*32a0*/  HFMA2 R4, -RZ, RZ, 0, 5.9604644775390625e-08 ;  /* 0x00000001ff047431 */ /* 0x002fe200000001ff */
[----:B------:R-:W-:Y:S01]  /*32b0*/  UPRMT UR7, UR4, 0x654, UR8 ;  /* 0x0000065404077896 */ /* 0x000fe20008000008 */
[----:B------:R-:W-:Y:S01]  /*32c0*/  IMAD.MOV.U32 R7, RZ, RZ, 0xffff ;  /* 0x0000ffffff077424 */ /* 0x000fe200078e00ff */
[----:B------:R-:W-:Y:S01]  /*32d0*/  PRMT R2, R2, 0x654, R3 ;  /* 0x0000065402027816 */ /* 0x000fe20000000003 */
[----:B------:R-:W-:Y:S02]  /*32e0*/  IMAD.MOV.U32 R5, RZ, RZ, 0x4 ;  /* 0x00000004ff057424 */ /* 0x000fe400078e00ff */
[----:B------:R-:W-:Y:S01]  /*32f0*/  IMAD.SHL.U32 R9, R10, 0x20, RZ ;  /* 0x000000200a097824 */ /* 0x000fe200078e00ff */
[----:B------:R-:W-:Y:S02]  /*3300*/  MOV R3, UR7 ;  /* 0x0000000700037c02 */ /* 0x000fe40008000f00 */
[-C--:B------:R-:W-:Y:S01]  /*3310*/  SHF.L.U32 R7, R7, R10.reuse, RZ ;  /* 0x0000000a07077219 */ /* 0x080fe200000006ff */
[----:B------:R1:W-:Y:S01]  /*3320*/  SYNCS.ARRIVE.TRANS64.RED RZ, [UR7], R5 ;  /* 0x00000005ffff79a7 */ /* 0x0003e20008000407 */
[----:B------:R-:W-:Y:S01]  /*3330*/  SHF.L.U32 R6, R4, R10, RZ ;  /* 0x0000000a04067219 */ /* 0x000fe200000006ff */
[----:B------:R1:W-:Y:S04]  /*3340*/  STS [UR37+0x180], R9 ;  /* 0x00018009ff007988 */ /* 0x0003e80008000825 */
[----:B------:R1:W-:Y:S04]  /*3350*/  STAS [R2.64], R10 ;  /* 0x0000000a02007dbd */ /* 0x0003e8000c0008ff */
[----:B------:R1:W-:Y:S04]  /*3360*/  ATOMS.OR RZ, [UR6+0x14], R7 ;  /* 0x00001407ffff798c */ /* 0x0003e8000b000006 */
[----:B------:R1:W-:Y:S04]  /*3370*/  ATOMS.OR RZ, [UR6+0x18], R6 ;  /* 0x00001806ffff798c */ /* 0x0003e8000b000006 */
[----:B------:R1:W-:Y:S02]  /*3380*/  ATOMS.XOR RZ, [UR6+0x10], R4 ;  /* 0x00001004ffff798c */ /* 0x0003e4000b800006 */
.L_x_62:
[----:B------:R-:W-:Y:S05]  /*3390*/  BSYNC B0 ;  /* 0x0000000000007941 */ /* 0x000fea0003800000 */
.L_x_61:
[----:B------:R-:W-:Y:S05]  /*33a0*/  BRA.U UP0, `(.L_x_67) ;  /* 0x00000001006c7547 */ /* 0x000fea000b800000 */
[----:B------:R-:W-:-:S03]  /*33b0*/  UMOV UR7, 0xffffffff ;  /* 0xffffffff00077882 */ /* 0x000fc60000000000 */
[----:B------:R-:W-:Y:S05]  /*33c0*/  BRA.DIV UR7, `(.L_x_68) ;  /* 0x0000006e07107947 */ /* 0x000fea000b800000 */
[----:B------:R-:W-:-:S13]  /*33d0*/  ELECT P6, URZ, PT ;  /* 0x0000000000ff782f */ /* 0x000fda00038c0000 */
.L_x_178:
[----:B------:R-:W-:Y:S05]  /*33e0*/  @!P6 BRA `(.L_x_67) ;  /* 0x00000000005ce947 */ /* 0x000fea0003800000 */
[----:B-1----:R-:W1:Y:S02]  /*33f0*/  LDS R3, [UR6+0x10] ;  /* 0x00001006ff037984 */ /* 0x002e640008000800 */
[----:B-1----:R-:W-:-:S04]  /*3400*/  SHF.L.U32 R3, R3, 0x1f, RZ ;  /* 0x0000001f03037819 */ /* 0x002fc800000006ff */
[----:B------:R-:W1:Y:S02]  /*3410*/  SYNCS.PHASECHK.TRANS64.TRYWAIT P0, [UR6+0x8], R3 ;  /* 0x00000803ff0075a7 */ /* 0x000e640008001106 */
[----:B-1----:R-:W-:Y:S05]  /*3420*/  @P0 BRA `(.L_x_69) ;  /* 0x0000000000080947 */ /* 0x002fea0003800000 */
[----:B------:R-:W1:Y:S02]  /*3430*/  SYNCS.PHASECHK.TRANS64.TRYWAIT P0, [UR6+0x8], R3 ;  /* 0x00000803ff0075a7 */ /* 0x000e640008001106 */
[----:B-1----:R-:W-:Y:S05]  /*3440*/  @!P0 BRA `(.L_x_70) ;  /* 0x0000006c00108947 */ /* 0x002fea0003800000 */
.L_x_69:
[----:B------:R-:W2:Y:S01]  /*3450*/  LDS R5, [UR37+0x180] ;  /* 0x00018025ff057984 */ /* 0x000ea20008000800 */
[----:B-1----:R-:W-:Y:S02]  /*3460*/  HFMA2 R2, -RZ, RZ, 0, 5.9604644775390625e-08 ;  /* 0x00000001ff027431 */ /* 0x002fe400000001ff */
[----:B------:R-:W-:Y:S01]  /*3470*/  IMAD.MOV.U32 R3, RZ, RZ, 0xffff ;  /* 0x0000ffffff037424 */ /* 0x000fe200078e00ff */
[----:B------:R-:W-:Y:S01]  /*3480*/  UPRMT UR7, UR4, 0x654, UR8 ;  /* 0x0000065404077896 */ /* 0x000fe20008000008 */
[----:B--2---:R-:W-:-:S03]  /*3490*/  IMAD.SHL.U32 R4, R5, 0x20, RZ ;  /* 0x0000002005047824 */ /* 0x004fc600078e00ff */
[-C--:B------:R-:W-:Y:S02]  /*34a0*/  SHF.L.U32 R3, R3, R5.reuse, RZ ;  /* 0x0000000503037219 */ /* 0x080fe400000006ff */
[----:B------:R-:W-:Y:S01]  /*34b0*/  SHF.L.U32 R5, R2, R5, RZ ;  /* 0x0000000502057219 */ /* 0x000fe200000006ff */
[----:B------:R2:W-:Y:S04]  /*34c0*/  STS [UR37+0x180], R4 ;  /* 0x00018004ff007988 */ /* 0x0005e80008000825 */
[----:B------:R2:W-:Y:S04]  /*34d0*/  ATOMS.OR RZ, [UR6+0x14], R3 ;  /* 0x00001403ffff798c */ /* 0x0005e8000b000006 */
[----:B------:R2:W-:Y:S01]  /*34e0*/  ATOMS.OR RZ, [UR6+0x18], R5 ;  /* 0x00001805ffff798c */ /* 0x0005e2000b000006 */
[----:B------:R-:W-:Y:S03]  /*34f0*/  SYNCS.ARRIVE.TRANS64.RED.A1T0 RZ, [UR7], RZ ;  /* 0x000000ffffff79a7 */ /* 0x000fe60008100407 */
[----:B------:R2:W-:Y:S01]  /*3500*/  ATOMS.XOR RZ, [UR6+0x10], R2 ;  /* 0x00001002ffff798c */ /* 0x0005e2000b800006 */
[----:B------:R-:W-:Y:S05]  /*3510*/  BRA `(.L_x_67) ;  /* 0x0000000000107947 */ /* 0x000fea0003800000 */
.L_x_60:
[----:B------:R-:W-:-:S05]  /*3520*/  MOV R2, 0xffffffff ;  /* 0xffffffff00027802 */ /* 0x000fca0000000f00 */
[----:B------:R1:W-:Y:S02]  /*3530*/  STS [UR37+0x180], R2 ;  /* 0x00018002ff007988 */ /* 0x0003e40008000825 */
[----:B-1----:R-:W-:Y:S02]  /*3540*/  MOV R2, 0x3560 ;  /* 0x0000356000027802 */ /* 0x002fe40000000f00 */
[----:B-----5:R-:W-:Y:S05]  /*3550*/  CALL.REL.NOINC `($__internal_1_$__cuda_sm10x_tcgen05_guardrail_trap_phase_invalid_during_alloc) ;  /* 0x0000007000e47944 */ /* 0x020fea0003c00000 */
.L_x_67:
[----:B------:R-:W-:Y:S05]  /*3560*/  WARPSYNC.ALL ;  /* 0x0000000000007948 */ /* 0x000fea0003800000 */
[----:B------:R-:W3:Y:S01]  /*3570*/  S2UR UR7, SR_CgaCtaId ;  /* 0x00000000000779c3 */ /* 0x000ee20000008800 */
[----:B------:R-:W-:Y:S01]  /*3580*/  UMOV UR6, 0x400 ;  /* 0x0000040000067882 */ /* 0x000fe20000000000 */
[----:B------:R-:W-:-:S06]  /*3590*/  NOP ;  /* 0x0000000000007918 */ /* 0x000fcc0000000000 */
[----:B------:R-:W-:Y:S06]  /*35a0*/  BAR.ARV 0x6, 0xa0 ;  /* 0x0182800000007b1d */ /* 0x000fec0000002000 */
[----:B------:R-:W4:Y:S01]  /*35b0*/  LDCU UR8, c[0x0][0x38c] ;  /* 0x00007180ff0877ac */ /* 0x000f220008000800 */
[----:B------:R-:W-:Y:S01]  /*35c0*/  LOP3.LUT R0, R0, 0xffff, RZ, 0xc0, !PT ;  /* 0x0000ffff00007812 */ /* 0x000fe200078ec0ff */
[----:B-1----:R-:W-:Y:S01]  /*35d0*/  IMAD.MOV.U32 R9, RZ, RZ, 0x1 ;  /* 0x00000001ff097424 */ /* 0x002fe200078e00ff */
[----:B------:R-:W-:Y:S01]  /*35e0*/  LOP3.LUT R8, R8, 0xffff, RZ, 0xc0, !PT ;  /* 0x0000ffff08087812 */ /* 0x000fe200078ec0ff */
[----:B------:R-:W-:Y:S01]  /*35f0*/  UMOV UR19, URZ ;  /* 0x000000ff00137c82 */ /* 0x000fe20008000000 */
[----:B------:R-:W-:Y:S01]  /*3600*/  R2UR UR11, R0 ;  /* 0x00000000000b72ca */ /* 0x000fe200000e0000 */
[----:B------:R-:W-:Y:S01]  /*3610*/  UMOV UR18, URZ ;  /* 0x000000ff00127c82 */ /* 0x000fe20008000000 */
[----:B------:R-:W-:Y:S01]  /*3620*/  R2UR UR12, R8 ;  /* 0x00000000080c72ca */ /* 0x000fe200000e0000 */
[----:B------:R-:W-:Y:S01]  /*3630*/  IMAD.MOV.U32 R8, RZ, RZ, RZ ;  /* 0x000000ffff087224 */ /* 0x000fe200078e00ff */
[----:B------:R-:W-:Y:S01]  /*3640*/  UMOV UR17, URZ ;  /* 0x000000ff00117c82 */ /* 0x000fe20008000000 */
[----:B---3--:R-:W-:-:S02]  /*3650*/  ULEA UR7, UR7, UR6, 0x18 ;  /* 0x0000000607077291 */ /* 0x008fc4000f8ec0ff */
[----:B------:R-:W-:Y:S02]  /*3660*/  UISETP.NE.AND UP2, UPT, UR5, URZ, UPT ;  /* 0x000000ff0500728c */ /* 0x000fe4000bf45270 */
[----:B------:R-:W-:Y:S02]  /*3670*/  UIADD3 UR13, UPT, UPT, UR7, 0x8400, URZ ;  /* 0x00008400070d7890 */ /* 0x000fe4000fffe0ff */
[----:B------:R-:W-:Y:S02]  /*3680*/  UIADD3 UR14, UPT, UPT, UR7, 0x18400, URZ ;  /* 0x00018400070e7890 */ /* 0x000fe4000fffe0ff */
[----:B----4-:R-:W-:Y:S01]  /*3690*/  UIADD3 UR8, UPT, UPT, UR8, 0x3f, URZ ;  /* 0x0000003f08087890 */ /* 0x010fe2000fffe0ff */
[----:B--2---:R-:W1:Y:S01]  /*36a0*/  LDS R2, [UR7+0x180] ;  /* 0x00018007ff027984 */ /* 0x004e620008000800 */
[----:B------:R-:W-:Y:S02]  /*36b0*/  USHF.R.U32.HI UR13, URZ, 0x4, UR13 ;  /* 0x00000004ff0d7899 */ /* 0x000fe4000801160d */
[----:B------:R-:W-:-:S02]  /*36c0*/  USHF.R.S32.HI UR6, URZ, 0x1f, UR8 ;  /* 0x0000001fff067899 */ /* 0x000fc40008011408 */
[----:B------:R-:W-:Y:S02]  /*36d0*/  USHF.R.U32.HI UR14, URZ, 0x4, UR14 ;  /* 0x00000004ff0e7899 */ /* 0x000fe4000801160e */
[----:B------:R-:W-:Y:S02]  /*36e0*/  ULEA.HI UR6, UR6, UR8, URZ, 0x6 ;  /* 0x0000000806067291 */ /* 0x000fe4000f8f30ff */
[----:B------:R-:W-:Y:S02]  /*36f0*/  ULOP3.LUT UR13, UR13, 0x3fff, URZ, 0xc0, !UPT ;  /* 0x00003fff0d0d7892 */ /* 0x000fe4000f8ec0ff */
[----:B------:R-:W-:Y:S02]  /*3700*/  USHF.R.S32.HI UR6, URZ, 0x6, UR6 ;  /* 0x00000006ff067899 */ /* 0x000fe40008011406 */
[----:B------:R-:W-:Y:S02]  /*3710*/  ULOP3.LUT UR14, UR14, 0x3fff, URZ, 0xc0, !UPT ;  /* 0x00003fff0e0e7892 */ /* 0x000fe4000f8ec0ff */
[----:B------:R-:W-:Y:S01]  /*3720*/  UISETP.LT.AND UP0, UPT, UR6, 0x1, UPT ;  /* 0x000000010600788c */ /* 0x000fe2000bf01270 */
[----:B------:R-:W-:Y:S01]  /*3730*/  UMOV UR28, 0x0 ;  /* 0x00000000001c7882 */ /* 0x000fe20000000000 */
[----:B------:R-:W-:Y:S01]  /*3740*/  UMOV UR29, 0x8400490 ;  /* 0x08400490001d7882 */ /* 0x000fe20000000000 */
[----:B------:R-:W-:-:S02]  /*3750*/  ULOP3.LUT UR13, UR13, 0x10000, URZ, 0xfc, !UPT ;  /* 0x000100000d0d7892 */ /* 0x000fc4000f8efcff */
[----:B------:R-:W-:Y:S02]  /*3760*/  ULOP3.LUT UR14, UR14, 0x10000, URZ, 0xfc, !UPT ;  /* 0x000100000e0e7892 */ /* 0x000fe4000f8efcff */
[----:B------:R-:W-:Y:S01]  /*3770*/  USEL UR20, UR6, 0x1, !UP0 ;  /* 0x0000000106147887 */ /* 0x000fe2000c000000 */
[----:B------:R-:W-:Y:S01]  /*3780*/  UMOV UR26, 0x0 ;  /* 0x00000000001a7882 */ /* 0x000fe20000000000 */
[----:B------:R-:W-:Y:S01]  /*3790*/  UMOV UR27, 0x8400490 ;  /* 0x08400490001b7882 */ /* 0x000fe20000000000 */
[----:B------:R-:W-:Y:S01]  /*37a0*/  UMOV UR24, 0x0 ;  /* 0x0000000000187882 */ /* 0x000fe20000000000 */
[----:B------:R-:W-:Y:S01]  /*37b0*/  UMOV UR25, 0x8400490 ;  /* 0x0840049000197882 */ /* 0x000fe20000000000 */
[----:B------:R-:W-:Y:S01]  /*37c0*/  UMOV UR22, 0x0 ;  /* 0x0000000000167882 */ /* 0x000fe20000000000 */
[----:B------:R-:W-:Y:S01]  /*37d0*/  UMOV UR23, 0x8400490 ;  /* 0x0840049000177882 */ /* 0x000fe20000000000 */
[----:B-1----:R-:W-:Y:S02]  /*37e0*/  R2UR UR21, R2 ;  /* 0x00000000021572ca */ /* 0x002fe400000e0000 */
[----:B------:R-:W-:-:S13]  /*37f0*/  CS2R R2, SRZ ;  /* 0x0000000000027805 */ /* 0x000fda000001ff00 */
.L_x_78:
[C---:B------:R-:W-:Y:S02]  /*3800*/  LEA R0, R8.reuse, UR7, 0x3 ;  /* 0x0000000708007c11 */ /* 0x040fe4000f8e18ff */
[----:B------:R-:W-:Y:S02]  /*3810*/  SHF.L.U32 R4, R3, 0x1f, RZ ;  /* 0x0000001f03047819 */ /* 0x000fe400000006ff */
[----:B------:R-:W-:Y:S02]  /*3820*/  LEA R5, R8, UR7, 0x4 ;  /* 0x0000000708057c11 */ /* 0x000fe4000f8e20ff */
[----:B------:R-:W1:Y:S02]  /*3830*/  SYNCS.PHASECHK.TRANS64.TRYWAIT P0, [R0+URZ+0xd0], R4 ;  /* 0x0000d004000075a7 */ /* 0x000e6400080011ff */
[----:B-1-34-:R-:W-:Y:S05]  /*3840*/  @!P0 BRA `(.L_x_71) ;  /* 0x0000006800288947 */ /* 0x01afea0003800000 */
.L_x_179:
[----:B-1----:R-:W1:Y:S01]  /*3850*/  LDS.128 R4, [R5+0x160] ;  /* 0x0001600005047984 */ /* 0x002e620000000c00 */
[----:B------:R-:W-:Y:S02]  /*3860*/  VIADD R0, R0, 0xe0 ;  /* 0x000000e000007836 */ /* 0x000fe40000000000 */
[----:B------:R-:W-:Y:S01]  /*3870*/  VIADD R8, R8, 0x1 ;  /* 0x0000000108087836 */ /* 0x000fe20000000000 */
[----:B------:R-:W-:Y:S01]  /*3880*/  @!PT LDS RZ, [RZ] ;  /* 0x00000000fffff984 */ /* 0x000fe20000000800 */
[----:B------:R-:W-:Y:S01]  /*3890*/  @!PT LDS RZ, [RZ] ;  /* 0x00000000fffff984 */ /* 0x000fe20000000800 */
[----:B------:R-:W-:Y:S01]  /*38a0*/  @!PT LDS RZ, [RZ] ;  /* 0x00000000fffff984 */ /* 0x000fe20000000800 */
[----:B------:R-:W-:Y:S01]  /*38b0*/  @!PT LDS RZ, [RZ] ;  /* 0x00000000fffff984 */ /* 0x000fe20000000800 */
[----:B------:R2:W-:Y:S06]  /*38c0*/  MEMBAR.ALL.CTA ;  /* 0x0000000000007992 */ /* 0x0005ec0000008000 */
[----:B--2---:R-:W2:Y:S01]  /*38d0*/  FENCE.VIEW.ASYNC.S ;  /* 0x00000000000073c6 */ /* 0x004ea20000000000 */
[----:B------:R-:W-:-:S04]  /*38e0*/  PRMT R0, RZ, 0x654, R0 ;  /* 0x00000654ff007816 */ /* 0x000fc80000000000 */
[----:B--2---:R2:W-:Y:S01]  /*38f0*/  SYNCS.ARRIVE.TRANS64.RED.A1T0 RZ, [R0+URZ], RZ ;  /* 0x000000ff00ff79a7 */ /* 0x0045e200081004ff */
[----:B-1----:R-:W-:Y:S01]  /*3900*/  LOP3.LUT P1, RZ, R6, 0x1, RZ, 0xc0, !PT ;  /* 0x0000000106ff7812 */ /* 0x002fe2000782c0ff */
[----:B--2---:R-:W-:-:S12]  /*3910*/  BRA.U UP2, `(.L_x_72) ;  /* 0x0000000502087547 */ /* 0x004fd8000b800000 */
[----:B------:R-:W1:Y:S01]  /*3920*/  LDCU UR8, c[0x0][0x38c] ;  /* 0x00007180ff0877ac */ /* 0x000e620008000800 */
[----:B------:R-:W-:Y:S02]  /*3930*/  PLOP3.LUT P2, PT, PT, PT, PT, 0x80, 0x8 ;  /* 0x000000000008781c */ /* 0x000fe40003f4f070 */
[----:B------:R-:W-:Y:S01]  /*3940*/  SHF.L.U32 R4, R9, 0x1f, RZ ;  /* 0x0000001f09047819 */ /* 0x000fe200000006ff */
[----:B------:R-:W-:Y:S02]  /*3950*/  ULEA UR9, UR19, UR7, 0x3 ;  /* 0x0000000713097291 */ /* 0x000fe4000f8e18ff */
[----:B------:R-:W-:Y:S02]  /*3960*/  ULEA UR10, UR19, UR21, 0x7 ;  /* 0x00000015130a7291 */ /* 0x000fe4000f8e38ff */
[----:B-1----:R-:W-:-:S06]  /*3970*/  UISETP.GE.AND UP0, UPT, UR8, 0x1, UPT ;  /* 0x000000010800788c */ /* 0x002fcc000bf06270 */
[----:B------:R-:W-:-:S05]  /*3980*/  PLOP3.LUT P0, PT, PT, PT, UP0, 0x80, 0x8 ;  /* 0x000000000008781c */ /* 0x000fca0003f0f008 */
[----:B------:R-:W-:-:S08]  /*3990*/  @UP0 ULEA UR8, UR18, UR7, 0x3 ;  /* 0x0000000712080291 */ /* 0x000fd0000f8e18ff */
[----:B------:R-:W-:-:S04]  /*39a0*/  @P0 SHF.L.U32 R0, R2, 0x1f, RZ ;  /* 0x0000001f02000819 */ /* 0x000fc800000006ff */
[----:B------:R1:W2:Y:S01]  /*39b0*/  @P0 SYNCS.PHASECHK.TRANS64.TRYWAIT P2, [UR8], R0 ;  /* 0x00000000ff0005a7 */ /* 0x0002a20008041108 */
[----:B------:R-:W3:Y:S02]  /*39c0*/  SYNCS.PHASECHK.TRANS64.TRYWAIT P0, [UR9+0x110], R4 ;  /* 0x00011004ff0075a7 */ /* 0x000ee40008001109 */
[----:B-123--:R-:W-:Y:S05]  /*39d0*/  @!P0 BRA `(.L_x_73) ;  /* 0x0000006400d88947 */ /* 0x00efea0003800000 */
.L_x_181:
[----:B------:R-:W-:Y:S01]  /*39e0*/  UMOV UR16, UR17 ;  /* 0x0000001100107c82 */ /* 0x000fe20008000000 */
[----:B------:R-:W-:Y:S05]  /*39f0*/  BRA.U !UP0, `(.L_x_74) ;  /* 0x0000000108c07547 */ /* 0x000fea000b800000 */
[----:B------:R-:W-:Y:S02]  /*3a00*/  UIADD3 UR16, UPT, UPT, UR20, UR17, URZ ;  /* 0x0000001114107290 */ /* 0x000fe4000fffe0ff */
[----:B------:R-:W-:Y:S01]  /*3a10*/  UPLOP3.LUT UP3, UPT, UPT, UPT, UPT, 0x40, 0x4 ;  /* 0x000000000004789c */ /* 0x000fe20003f6e870 */
[----:B------:R-:W-:Y:S01]  /*3a20*/  UMOV UR15, UR6 ;  /* 0x00000006000f7c82 */ /* 0x000fe20008000000 */
[----:B------:R-:W-:-:S09]  /*3a30*/  UMOV UR46, UR18 ;  /* 0x00000012002e7c82 */ /* 0x000fd20008000000 */
.L_x_77:
[----:B--2---:R-:W-:Y:S01]  /*3a40*/  ULEA UR8, UR46, UR7, 0x3 ;  /* 0x000000072e087291 */ /* 0x004fe2000f8e18ff */
[----:B---3--:R-:W-:Y:S11]  /*3a50*/  @P2 BRA `(.L_x_75) ;  /* 0x00000000000c2947 */ /* 0x008ff60003800000 */
[----:B-1----:R-:W-:Y:S04]  /*3a60*/  SHF.L.U32 R4, R2, 0x1f, RZ ;  /* 0x0000001f02047819 */ /* 0x002fe800000006ff */
[----:B------:R-:W1:Y:S02]  /*3a70*/  SYNCS.PHASECHK.TRANS64.TRYWAIT P0, [UR8], R4 ;  /* 0x00000004ff0075a7 */ /* 0x000e640008001108 */
[----:B-1----:R-:W-:Y:S05]  /*3a80*/  @!P0 BRA `(.L_x_76) ;  /* 0x0000006400c48947 */ /* 0x002fea0003800000 */
.L_x_75:
[----:B------:R-:W-:Y:S01]  /*3a90*/  UISETP.NE.AND UP0, UPT, UR15, 0x1, UPT ;  /* 0x000000010f00788c */ /* 0x000fe2000bf05270 */
[----:B------:R-:W-:Y:S01]  /*3aa0*/  PLOP3.LUT P2, PT, PT, PT, PT, 0x80, 0x8 ;  /* 0x000000000008781c */ /* 0x000fe20003f4f070 */
[----:B------:R-:W-:Y:S02]  /*3ab0*/  UIADD3 UR18, UPT, UPT, UR46, 0x1, URZ ;  /* 0x000000012e127890 */ /* 0x000fe4000fffe0ff */
[----:B------:R-:W-:Y:S02]  /*3ac0*/  ULEA UR32, UR46, UR14, 0xa ;  /* 0x0000000e2e207291 */ /* 0x000fe4000f8e50ff */
[----:B------:R-:W-:Y:S01]  /*3ad0*/  UISETP.NE.AND UP1, UPT, UR18, 0x8, UPT ;  /* 0x000000081200788c */ /* 0x000fe2000bf25270 */
[----:B------:R-:W-:Y:S01]  /*3ae0*/  PLOP3.LUT P0, PT, PT, PT, UP0, 0x80, 0x8 ;  /* 0x000000000008781c */ /* 0x000fe20003f0f008 */
[----:B------:R-:W-:Y:S02]  /*3af0*/  UIADD3 UR44, UPT, UPT, UR32, 0x2, URZ ;  /* 0x00000002202c7890 */ /* 0x000fe4000fffe0ff */
[----:B------:R-:W-:Y:S02]  /*3b00*/  USEL UR31, URZ, 0x1, UP1 ;  /* 0x00000001ff1f7887 */ /* 0x000fe40008800000 */
[----:B------:R-:W-:Y:S02]  /*3b10*/  USEL UR18, UR18, URZ, UP1 ;  /* 0x000000ff12127287 */ /* 0x000fe40008800000 */
[----:B------:R-:W-:Y:S02]  /*3b20*/  UIADD3 UR40, UPT, UPT, UR32, 0x4, URZ ;  /* 0x0000000420287890 */ /* 0x000fe4000fffe0ff */
[----:B------:R-:W-:Y:S01]  /*3b30*/  @UP0 ULEA UR30, UR18, UR7, 0x3 ;  /* 0x00000007121e0291 */ /* 0x000fe2000f8e18ff */
[----:B------:R-:W-:Y:S01]  /*3b40*/  LOP3.LUT R2, R2, UR31, RZ, 0x3c, !PT ;  /* 0x0000001f02027c12 */ /* 0x000fe2000f8e3cff */
[----:B------:R-:W-:Y:S02]  /*3b50*/  UIADD3 UR36, UPT, UPT, UR32, 0x6, URZ ;  /* 0x0000000620247890 */ /* 0x000fe4000fffe0ff */
[----:B------:R-:W-:Y:S01]  /*3b60*/  UIADD3 UR8, UPT, UPT, UR8, 0x40, URZ ;  /* 0x0000004008087890 */ /* 0x000fe2000fffe0ff */
[----:B-1----:R-:W-:Y:S01]  /*3b70*/  @P0 SHF.L.U32 R0, R2, 0x1f, RZ ;  /* 0x0000001f02000819 */ /* 0x002fe200000006ff */
[----:B------:R-:W-:Y:S02]  /*3b80*/  UIADD3 UR17, UPT, UPT, UR17, 0x1, URZ ;  /* 0x0000000111117890 */ /* 0x000fe4000fffe0ff */
[----:B------:R-:W-:Y:S01]  /*3b90*/  UIADD3 UR15, UPT, UPT, UR15, -0x1, URZ ;  /* 0xffffffff0f0f7890 */ /* 0x000fe2000fffe0ff */
[----:B------:R2:W3:Y:S01]  /*3ba0*/  @P0 SYNCS.PHASECHK.TRANS64.TRYWAIT P2, [UR30], R0 ;  /* 0x00000000ff0005a7 */ /* 0x0004e2000804111e */
[----:B------:R-:W-:Y:S02]  /*3bb0*/  ULEA UR30, UR46, UR13, 0x9 ;  /* 0x0000000d2e1e7291 */ /* 0x000fe4000f8e48ff */
[----:B------:R-:W-:Y:S02]  /*3bc0*/  UISETP.NE.AND UP0, UPT, UR17, UR16, UPT ;  /* 0x000000101100728c */ /* 0x000fe4000bf05270 */
[----:B------:R-:W-:Y:S02]  /*3bd0*/  UIADD3 UR42, UPT, UPT, UR30, 0x2, URZ ;  /* 0x000000021e2a7890 */ /* 0x000fe4000fffe0ff */
[----:B------:R-:W-:Y:S02]  /*3be0*/  UIADD3 UR38, UPT, UPT, UR30, 0x4, URZ ;  /* 0x000000041e267890 */ /* 0x000fe4000fffe0ff */
[----:B------:R-:W-:Y:S01]  /*3bf0*/  UIADD3 UR34, UPT, UPT, UR30, 0x6, URZ ;  /* 0x000000061e227890 */ /* 0x000fe2000fffe0ff */
[----:B------:R-:W-:Y:S01]  /*3c00*/  UMOV UR33, 0x40004040 ;  /* 0x4000404000217882 */ /* 0x000fe20000000000 */
[----:B------:R-:W-:Y:S01]  /*3c10*/  UMOV UR31, 0x40004040 ;  /* 0x40004040001f7882 */ /* 0x000fe20000000000 */
[----:B------:R-:W-:Y:S01]  /*3c20*/  UMOV UR45, 0x40004040 ;  /* 0x40004040002d7882 */ /* 0x000fe20000000000 */
[----:B------:R2:W-:Y:S01]  /*3c30*/  UTCHMMA.2CTA gdesc[UR30], gdesc[UR32], tmem[UR10], tmem[UR28], idesc[UR29], UP3 ;  /* 0x00ff1c201e0075ea */ /* 0x0005e20009a0000a */
[----:B------:R-:W-:Y:S01]  /*3c40*/  UPLOP3.LUT UP3, UPT, UPT, UPT, UPT, 0x80, 0x8 ;  /* 0x000000000008789c */ /* 0x000fe20003f6f070 */
[----:B------:R-:W-:Y:S01]  /*3c50*/  UMOV UR43, 0x40004040 ;  /* 0x40004040002b7882 */ /* 0x000fe20000000000 */
[----:B------:R-:W-:Y:S01]  /*3c60*/  UMOV UR41, 0x40004040 ;  /* 0x4000404000297882 */ /* 0x000fe20000000000 */
[----:B------:R2:W-:Y:S01]  /*3c70*/  UTCHMMA.2CTA gdesc[UR42], gdesc[UR44], tmem[UR10], tmem[UR26], idesc[UR27], UPT ;  /* 0x00ff1a2c2a0075ea */ /* 0x0005e2000ba0000a */
[----:B------:R-:W-:Y:S01]  /*3c80*/  UMOV UR39, 0x40004040 ;  /* 0x4000404000277882 */ /* 0x000fe20000000000 */
[----:B------:R-:W-:Y:S01]  /*3c90*/  UMOV UR37, 0x40004040 ;  /* 0x4000404000257882 */ /* 0x000fe20000000000 */
[----:B------:R-:W-:Y:S01]  /*3ca0*/  UMOV UR35, 0x40004040 ;  /* 0x4000404000237882 */ /* 0x000fe20000000000 */
[----:B------:R2:W-:Y:S01]  /*3cb0*/  UTCHMMA.2CTA gdesc[UR38], gdesc[UR40], tmem[UR10], tmem[UR24], idesc[UR25], UPT ;  /* 0x00ff1828260075ea */ /* 0x0005e2000ba0000a */
[----:B------:R2:W-:Y:S01]  /*3cc0*/  UTCHMMA.2CTA gdesc[UR34], gdesc[UR36], tmem[UR10], tmem[UR22], idesc[UR23], UPT ;  /* 0x00ff1624220075ea */ /* 0x0005e2000ba0000a */
[----:B------:R2:W-:Y:S01]  /*3cd0*/  UTCBAR.2CTA.MULTICAST [UR8], URZ, UR12 ;  /* 0x000000ff080073e9 */ /* 0x0005e2000820080c */
[----:B------:R-:W-:Y:S01]  /*3ce0*/  UMOV UR46, UR18 ;  /* 0x00000012002e7c82 */ /* 0x000fe20008000000 */
[----:B------:R-:W-:Y:S05]  /*3cf0*/  BRA.U UP0, `(.L_x_77) ;  /* 0xfffffffd00507547 */ /* 0x000fea000b83ffff */
.L_x_74:
[----:B------:R-:W-:Y:S01]  /*3d00*/  UIADD3 UR9, UPT, UPT, UR9, 0xf0, URZ ;  /* 0x000000f009097890 */ /* 0x000fe2000fffe0ff */
[----:B------:R-:W-:-:S08]  /*3d10*/  UMOV UR17, UR16 ;  /* 0x0000001000117c82 */ /* 0x000fd00008000000 */
[----:B------:R4:W-:Y:S01]  /*3d20*/  UTCBAR.2CTA.MULTICAST [UR9], URZ, UR11 ;  /* 0x000000ff090073e9 */ /* 0x0009e2000820080b */
[----:B------:R-:W-:Y:S02]  /*3d30*/  NOP ;  /* 0x0000000000007918 */ /* 0x000fe40000000000 */
.L_x_72:
[----:B------:R-:W-:Y:S01]  /*3d40*/  UIADD3 UR19, UPT, UPT, UR19, 0x1, URZ ;  /* 0x0000000113137890 */ /* 0x000fe2000fffe0ff */
[----:B------:R-:W-:-:S03]  /*3d50*/  ISETP.NE.AND P0, PT, R8, 0x2, PT ;  /* 0x000000020800780c */ /* 0x000fc60003f05270 */
[----:B------:R-:W-:Y:S01]  /*3d60*/  UISETP.NE.AND UP0, UPT, UR19, 0x4, UPT ;  /* 0x000000041300788c */ /* 0x000fe2000bf05270 */
[----:B-12---:R-:W-:Y:S02]  /*3d70*/  SEL R0, RZ, 0x1, P0 ;  /* 0x00000001ff007807 */ /* 0x006fe40000000000 */
[----:B------:R-:W-:Y:S01]  /*3d80*/  SEL R8, R8, RZ, P0 ;  /* 0x000000ff08087207 */ /* 0x000fe20000000000 */
[----:B------:R-:W-:Y:S01]  /*3d90*/  USEL UR8, URZ, 0x1, UP0 ;  /* 0x00000001ff087887 */ /* 0x000fe20008000000 */
[----:B------:R-:W-:Y:S01]  /*3da0*/  LOP3.LUT R3, R3, R0, RZ, 0x3c, !PT ;  /* 0x0000000003037212 */ /* 0x000fe200078e3cff */
[----:B------:R-:W-:-:S04]  /*3db0*/  USEL UR19, UR19, URZ, UP0 ;  /* 0x000000ff13137287 */ /* 0x000fc80008000000 */
[----:B------:R-:W-:Y:S01]  /*3dc0*/  LOP3.LUT R9, R9, UR8, RZ, 0x3c, !PT ;  /* 0x0000000809097c12 */ /* 0x000fe2000f8e3cff */
[----:B------:R-:W-:Y:S07]  /*3dd0*/  @P1 BRA `(.L_x_78) ;  /* 0xfffffff800881947 */ /* 0x000fee000383ffff */
[----:B------:R-:W1:Y:S01]  /*3de0*/  S2UR UR6, SR_CgaCtaId ;  /* 0x00000000000679c3 */ /* 0x000e620000008800 */
[----:B------:R-:W-:Y:S01]  /*3df0*/  ELECT P0, URZ, PT ;  /* 0x0000000000ff782f */ /* 0x000fe20003800000 */
[----:B------:R-:W-:Y:S01]  /*3e00*/  HFMA2 R0, -RZ, RZ, 0, 5.9604644775390625e-08 ;  /* 0x00000001ff007431 */ /* 0x000fe200000001ff */
[----:B------:R-:W-:-:S05]  /*3e10*/  UMOV UR8, 0x40 ;  /* 0x0000004000087882 */ /* 0x000fca0000000000 */
[----:B------:R-:W-:Y:S01]  /*3e20*/  UVIRTCOUNT.DEALLOC.SMPOOL 0x80 ;  /* 0x000000800000784c */ /* 0x000fe20000000000 */
[----:B------:R-:W-:Y:S02]  /*3e30*/  UISETP.NE.AND UP0, UPT, UR5, URZ, UPT ;  /* 0x000000ff0500728c */ /* 0x000fe4000bf05270 */
[----:B-1----:R-:W-:-:S09]  /*3e40*/  ULEA UR6, UR6, UR8, 0x18 ;  /* 0x0000000806067291 */ /* 0x002fd2000f8ec0ff */
[----:B------:R1:W-:Y:S01]  /*3e50*/  @P0 STS.U8 [UR6+0x1c], R0 ;  /* 0x00001c00ff000988 */ /* 0x0003e20008000006 */
[----:B------:R-:W-:Y:S05]  /*3e60*/  BRA.U UP0, `(.L_x_79) ;  /* 0x0000000100a07547 */ /* 0x000fea000b800000 */
[----:B------:R-:W-:Y:S01]  /*3e70*/  UIADD3 UR5, UPT, UPT, UR7, 0x110, URZ ;  /* 0x0000011007057890 */ /* 0x000fe2000fffe0ff */
[----:B------:R-:W-:-:S03]  /*3e80*/  SHF.L.U32 R2, R9, 0x1f, RZ ;  /* 0x0000001f09027819 */ /* 0x000fc600000006ff */
[----:B------:R-:W-:-:S09]  /*3e90*/  ULEA UR8, UR19, UR5, 0x3 ;  /* 0x0000000513087291 */ /* 0x000fd2000f8e18ff */
[----:B------:R-:W2:Y:S02]  /*3ea0*/  SYNCS.PHASECHK.TRANS64.TRYWAIT P0, [UR8], R2 ;  /* 0x00000002ff0075a7 */ /* 0x000ea40008001108 */
[----:B--2---:R-:W-:Y:S05]  /*3eb0*/  @!P0 BRA `(.L_x_80) ;  /* 0x0000006000d08947 */ /* 0x004fea0003800000 */
.L_x_184:
[----:B----4-:R-:W-:-:S04]  /*3ec0*/  UIADD3 UR9, UPT, UPT, UR19, 0x1, URZ ;  /* 0x0000000113097890 */ /* 0x010fc8000fffe0ff */
        /* <DEDUP_REMOVED lines=8> */
.L_x_186:
        /* <DEDUP_REMOVED lines=9> */
.L_x_188:
[----:B------:R-:W-:-:S04]  /*3fe0*/  UIADD3 UR9, UPT, UPT, UR9, 0x1, URZ ;  /* 0x0000000109097890 */ /* 0x000fc8000fffe0ff */
[----:B------:R-:W-:-:S04]  /*3ff0*/  UISETP.NE.AND UP1, UPT, UR9, 0x4, UPT ;  /* 0x000000040900788c */ /* 0x000fc8000bf25270 */
[----:B------:R-:W-:Y:S02]  /*4000*/  USEL UR8, URZ, 0x1, UP1 ;  /* 0x00000001ff087887 */ /* 0x000fe40008800000 */
[----:B------:R-:W-:-:S04]  /*4010*/  USEL UR9, UR9, URZ, UP1 ;  /* 0x000000ff09097287 */ /* 0x000fc80008800000 */
[----:B------:R-:W-:Y:S01]  /*4020*/  ULEA UR9, UR9, UR5, 0x3 ;  /* 0x0000000509097291 */ /* 0x000fe2000f8e18ff */
[----:B------:R-:W-:-:S04]  /*4030*/  LOP3.LUT R2, R2, UR8, RZ, 0x3c, !PT ;  /* 0x0000000802027c12 */ /* 0x000fc8000f8e3cff */
[----:B------:R-:W-:Y:S01]  /*4040*/  SHF.L.U32 R2, R2, 0x1f, RZ ;  /* 0x0000001f02027819 */ /* 0x000fe200000006ff */
[----:B-1----:R-:W-:-:S04]  /*4050*/  IMAD.U32 R0, RZ, RZ, UR9 ;  /* 0x00000009ff007e24 */ /* 0x002fc8000f8e00ff */
[----:B------:R1:W2:Y:S03]  /*4060*/  SYNCS.PHASECHK.TRANS64.TRYWAIT P0, [R0+URZ], R2 ;  /* 0x00000002000075a7 */ /* 0x0002a600080011ff */
[----:B--2---:R-:W-:Y:S05]  /*4070*/  @!P0 NANOSLEEP.SYNCS 0x989680 ;  /* 0x009896800000895d */ /* 0x004fea0003900000 */
[----:B------:R-:W2:Y:S02]  /*4080*/  @!P0 SYNCS.PHASECHK.TRANS64 P0, [R0+URZ], R2 ;  /* 0x00000002000085a7 */ /* 0x000ea400080010ff */
[----:B--2---:R-:W-:Y:S05]  /*4090*/  @P0 BRA `(.L_x_83) ;  /* 0x0000000000200947 */ /* 0x004fea0003800000 */
.L_x_84:
[----:B--2---:R2:W4:Y:S02]  /*40a0*/  SYNCS.PHASECHK.TRANS64.TRYWAIT P0, [R0+URZ], R2 ;  /* 0x00000002000075a7 */ /* 0x00452400080011ff */
[----:B----4-:R-:W-:Y:S05]  /*40b0*/  @!P0 NANOSLEEP.SYNCS 0x989680 ;  /* 0x009896800000895d */ /* 0x010fea0003900000 */
[----:B------:R-:W4:Y:S02]  /*40c0*/  @!P0 SYNCS.PHASECHK.TRANS64 P0, [R0+URZ], R2 ;  /* 0x00000002000085a7 */ /* 0x000f2400080010ff */
[----:B----4-:R-:W-:Y:S05]  /*40d0*/  @!P0 BRA `(.L_x_84) ;  /* 0xfffffffc00f08947 */ /* 0x010fea000383ffff */
[----:B------:R-:W-:Y:S05]  /*40e0*/  BRA `(.L_x_83) ;  /* 0x00000000000c7947 */ /* 0x000fea0003800000 */
.L_x_79:
[----:B------:R-:W-:-:S04]  /*40f0*/  UIADD3 UR5, UPT, UPT, UR7, 0x150, URZ ;  /* 0x0000015007057890 */ /* 0x000fc8000fffe0ff */
[----:B------:R-:W-:-:S09]  /*4100*/  UPRMT UR5, UR4, 0x654, UR5 ;  /* 0x0000065404057896 */ /* 0x000fd20008000005 */
[----:B------:R-:W-:Y:S03]  /*4110*/  SYNCS.ARRIVE.TRANS64.RED.A1T0 RZ, [UR5], RZ ;  /* 0x000000ffffff79a7 */ /* 0x000fe60008100405 */
.L_x_83:
[----:B-12---:R-:W-:Y:S01]  /*4120*/  SHF.L.U32 R2, RZ, 0x1f, RZ ;  /* 0x0000001fff027819 */ /* 0x006fe200000006ff */
[----:B------:R-:W-:Y:S01]  /*4130*/  UIADD3 UR5, UPT, UPT, UR7, 0x150, URZ ;  /* 0x0000015007057890 */ /* 0x000fe2000fffe0ff */
[----:B------:R-:W-:Y:S02]  /*4140*/  PLOP3.LUT P0, PT, PT, PT, UP0, 0x80, 0x8 ;  /* 0x000000000008781c */ /* 0x000fe40003f0f008 */
[----:B------:R-:W1:Y:S02]  /*4150*/  SYNCS.PHASECHK.TRANS64.TRYWAIT P1, [UR7+0x150], R2 ;  /* 0x00015002ff0075a7 */ /* 0x000e640008021107 */
[----:B-1----:R-:W-:Y:S09]  /*4160*/  @!P1 BRA `(.L_x_85) ;  /* 0x00000060006c9947 */ /* 0x002ff20003800000 */
.L_x_190:
[----:B------:R-:W-:Y:S01]  /*4170*/  @!UP0 UPRMT UR5, UR4, 0x654, UR5 ;  /* 0x0000065404058896 */ /* 0x000fe20008000005 */
[----:B------:R-:W-:Y:S02]  /*4180*/  UMOV UR8, 0xffff ;  /* 0x0000ffff00087882 */ /* 0x000fe40000000000 */
[----:B------:R-:W-:-:S06]  /*4190*/  UMOV UR4, 0x1 ;  /* 0x0000000100047882 */ /* 0x000fcc0000000000 */
[----:B------:R-:W-:Y:S01]  /*41a0*/  @!P0 SYNCS.ARRIVE.TRANS64.RED.A1T0 RZ, [UR5], RZ ;  /* 0x000000ffffff89a7 */ /* 0x000fe20008100405 */
[----:B------:R-:W-:Y:S01]  /*41b0*/  NOP ;  /* 0x0000000000007918 */ /* 0x000fe20000000000 */
[----:B-1----:R-:W1:Y:S01]  /*41c0*/  LDS R0, [UR6+0x14] ;  /* 0x00001406ff007984 */ /* 0x002e620008000800 */
[----:B------:R-:W-:-:S04]  /*41d0*/  ULOP3.LUT UR5, UR21, 0xffff, URZ, 0xc0, !UPT ;  /* 0x0000ffff15057892 */ /* 0x000fc8000f8ec0ff */
[----:B------:R-:W-:-:S04]  /*41e0*/  USHF.R.U32.HI UR5, URZ, 0x5, UR5 ;  /* 0x00000005ff057899 */ /* 0x000fc80008011605 */
[----:B------:R-:W-:Y:S02]  /*41f0*/  USHF.L.U32 UR8, UR8, UR5, URZ ;  /* 0x0000000508087299 */ /* 0x000fe400080006ff */
[----:B------:R-:W-:-:S04]  /*4200*/  USHF.L.U32 UR4, UR4, UR5, URZ ;  /* 0x0000000504047299 */ /* 0x000fc800080006ff */
[----:B-1----:R-:W-:-:S04]  /*4210*/  LOP3.LUT R0, R0, UR8, RZ, 0xc0, !PT ;  /* 0x0000000800007c12 */ /* 0x002fc8000f8ec0ff */
[----:B------:R-:W-:-:S13]  /*4220*/  ISETP.NE.AND P0, PT, R0, UR8, PT ;  /* 0x0000000800007c0c */ /* 0x000fda000bf05270 */
[----:B------:R-:W-:Y:S05]  /*4230*/  @P0 BRA `(.L_x_86) ;  /* 0x0000000000580947 */ /* 0x000fea0003800000 */
[----:B------:R-:W1:Y:S02]  /*4240*/  LDS R0, [UR6+0x18] ;  /* 0x00001806ff007984 */ /* 0x000e640008000800 */
[----:B-1----:R-:W-:-:S04]  /*4250*/  LOP3.LUT R0, R0, UR4, RZ, 0xc0, !PT ;  /* 0x0000000400007c12 */ /* 0x002fc8000f8ec0ff */
[----:B------:R-:W-:-:S13]  /*4260*/  ISETP.NE.AND P0, PT, R0, UR4, PT ;  /* 0x0000000400007c0c */ /* 0x000fda000bf05270 */
[----:B------:R-:W-:Y:S05]  /*4270*/  @P0 BRA `(.L_x_87) ;  /* 0x00000000003c0947 */ /* 0x000fea0003800000 */
[----:B------:R-:W1:Y:S01]  /*4280*/  S2R R2, SR_LANEID ;  /* 0x0000000000027919 */ /* 0x000e620000000000 */
[----:B------:R-:W-:Y:S01]  /*4290*/  ULOP3.LUT UR8, URZ, UR8, URZ, 0x33, !UPT ;  /* 0x00000008ff087292 */ /* 0x000fe2000f8e33ff */
[----:B------:R-:W-:Y:S02]  /*42a0*/  VOTEU.ANY UR7, UPT, PT ;  /* 0x0000000000077886 */ /* 0x000fe400038e0100 */
[----:B------:R-:W-:-:S03]  /*42b0*/  UFLO.U32 UR7, UR7 ;  /* 0x00000007000772bd */ /* 0x000fc600080e0000 */
[----:B------:R-:W-:-:S04]  /*42c0*/  IMAD.U32 R0, RZ, RZ, UR8 ;  /* 0x00000008ff007e24 */ /* 0x000fc8000f8e00ff */
[----:B------:R2:W3:Y:S02]  /*42d0*/  REDUX UR5, R0 ;  /* 0x00000000000573c4 */ /* 0x0004e40000000000 */
[----:B------:R1:W-:Y:S02]  /*42e0*/  UTCATOMSWS.AND URZ, UR8 ;  /* 0x0000000800ff79e3 */ /* 0x0003e40008000000 */
[----:B-1----:R-:W-:Y:S02]  /*42f0*/  ISETP.EQ.U32.AND P0, PT, R2, UR7, PT ;  /* 0x0000000702007c0c */ /* 0x002fe4000bf02070 */
[----:B--2---:R-:W-:Y:S02]  /*4300*/  LOP3.LUT R0, RZ, UR4, RZ, 0x33, !PT ;  /* 0x00000004ff007c12 */ /* 0x004fe4000f8e33ff */
[----:B---3--:R-:W-:Y:S02]  /*4310*/  MOV R2, UR5 ;  /* 0x0000000500027c02 */ /* 0x008fe40008000f00 */
[----:B------:R-:W1:Y:S07]  /*4320*/  REDUX UR4, R0 ;  /* 0x00000000000473c4 */ /* 0x000e6e0000000000 */
[----:B------:R2:W-:Y:S01]  /*4330*/  @P0 ATOMS.AND RZ, [UR6+0x14], R2 ;  /* 0x00001402ffff098c */ /* 0x0005e2000a800006 */
[----:B-1----:R-:W-:-:S05]  /*4340*/  IMAD.U32 R0, RZ, RZ, UR4 ;  /* 0x00000004ff007e24 */ /* 0x002fca000f8e00ff */
[----:B------:R2:W-:Y:S01]  /*4350*/  @P0 ATOMS.AND RZ, [UR6+0x18], R0 ;  /* 0x00001800ffff098c */ /* 0x0005e2000a800006 */
[----:B------:R-:W-:Y:S05]  /*4360*/  BRA `(.L_x_88) ;  /* 0x0000000000147947 */ /* 0x000fea0003800000 */
.L_x_87:
[----:B------:R-:W-:Y:S02]  /*4370*/  MOV R2, 0x4390 ;  /* 0x0000439000027802 */ /* 0x000fe40000000f00 */
[----:B---345:R-:W-:Y:S05]  /*4380*/  CALL.REL.NOINC `($__internal_0_$__cuda_sm10x_tcgen05_guardrail_trap_col_being_dealloced_not_returned_by_alloc) ;  /* 0x00000064004c7944 */ /* 0x038fea0003c00000 */
[----:B------:R-:W-:Y:S05]  /*4390*/  BRA `(.L_x_88) ;  /* 0x0000000000087947 */ /* 0x000fea0003800000 */
.L_x_86:
[----:B------:R-:W-:Y:S02]  /*43a0*/  MOV R2, 0x43c0 ;  /* 0x000043c000027802 */ /* 0x000fe40000000f00 */
[----:B---345:R-:W-:Y:S05]  /*43b0*/  CALL.REL.NOINC `($__internal_2_$__cuda_sm10x_tcgen05_guardrail_trap_unallocated_columns_being_dealloced) ;  /* 0x0000006400587944 */ /* 0x038fea0003c00000 */
.L_x_88:
[----:B------:R-:W-:Y:S01]  /*43c0*/  NOP ;  /* 0x0000000000007918 */ /* 0x000fe20000000000 */
[----:B----4-:R-:W-:Y:S05]  /*43d0*/  EXIT ;  /* 0x000000000000794d */ /* 0x010fea0003800000 */
.L_x_59:
[----:B------:R-:W-:-:S09]  /*43e0*/  UISETP.NE.OR UP5, UPT, UR10, 0x3, !UP5 ;  /* 0x000000030a00788c */ /* 0x000fd2000efa5670 */
[----:B------:R-:W-:Y:S05]  /*43f0*/  BRA.U UP5, `(.L_x_89) ;  /* 0x0000001105747547 */ /* 0x000fea000b800000 */
[----:B------:R-:W1:Y:S01]  /*4400*/  LDC R0, c[0x0][0xb30] ;  /* 0x0002cc00ff007b82 */ /* 0x000e620000000800 */
[----:B------:R-:W2:Y:S01]  /*4410*/  LDCU.64 UR8, c[0x0][0x888] ;  /* 0x00011100ff0877ac */ /* 0x000ea20008000a00 */
[----:B------:R-:W-:Y:S02]  /*4420*/  HFMA2 R27, -RZ, RZ, 0, 0 ;  /* 0x00000000ff1b7431 */ /* 0x000fe400000001ff */
[----:B------:R-:W-:Y:S01]  /*4430*/  IMAD.MOV.U32 R29, RZ, RZ, 0x1 ;  /* 0x00000001ff1d7424 */ /* 0x000fe200078e00ff */
[----:B------:R-:W-:Y:S01]  /*4440*/  MOV R25, 0x2000 ;  /* 0x0000200000197802 */ /* 0x000fe20000000f00 */
[----:B------:R-:W3:Y:S01]  /*4450*/  LDCU.64 UR4, c[0x0][0x890] ;  /* 0x00011200ff0477ac */ /* 0x000ee20008000a00 */
[----:B------:R-:W-:Y:S01]  /*4460*/  IMAD.MOV.U32 R28, RZ, RZ, RZ ;  /* 0x000000ffff1c7224 */ /* 0x000fe200078e00ff */
[----:B------:R-:W4:Y:S01]  /*4470*/  LDC R24, c[0x0][0x370] ;  /* 0x0000dc00ff187b82 */ /* 0x000f220000000800 */
[----:B------:R-:W-:Y:S01]  /*4480*/  UMOV UR7, 0x400 ;  /* 0x0000040000077882 */ /* 0x000fe20000000000 */
[----:B------:R-:W-:-:S02]  /*4490*/  UPLOP3.LUT UP1, UPT, UPT, UPT, UPT, 0x40, 0x4 ;  /* 0x000000000004789c */ /* 0x000fc40003f2e870 */
[----:B------:R-:W-:-:S04]  /*44a0*/  ULEA UR7, UR37, UR7, 0x18 ;  /* 0x0000000725077291 */ /* 0x000fc8000f8ec0ff */
[----:B------:R-:W4:Y:S01]  /*44b0*/  LDC R3, c[0x0][0xb0c] ;  /* 0x0002c300ff037b82 */ /* 0x000f220000000800 */
[----:B------:R-:W-:Y:S02]  /*44c0*/  UIADD3 UR13, UPT, UPT, UR7, 0x98, URZ ;  /* 0x00000098070d7890 */ /* 0x000fe4000fffe0ff */
[----:B--2---:R-:W-:Y:S02]  /*44d0*/  UISETP.NE.U32.AND UP3, UPT, UR8, URZ, UPT ;  /* 0x000000ff0800728c */ /* 0x004fe4000bf65070 */
[----:B------:R-:W-:Y:S02]  /*44e0*/  UIADD3 UR41, UPT, UPT, UR7, 0x80, URZ ;  /* 0x0000008007297890 */ /* 0x000fe4000fffe0ff */
[----:B---3--:R-:W-:Y:S01]  /*44f0*/  UISETP.NE.U32.AND UP4, UPT, UR4, URZ, UPT ;  /* 0x000000ff0400728c */ /* 0x008fe2000bf85070 */
[----:B------:R-:W2:Y:S01]  /*4500*/  LDC R18, c[0x0][0xb20] ;  /* 0x0002c800ff127b82 */ /* 0x000ea20000000800 */
[----:B-1----:R-:W-:Y:S01]  /*4510*/  ISETP.NE.AND P1, PT, R0, 0x1, PT ;  /* 0x000000010000780c */ /* 0x002fe20003f25270 */
[----:B------:R-:W-:-:S02]  /*4520*/  UISETP.NE.AND.EX UP3, UPT, UR9, URZ, UPT, UP3 ;  /* 0x000000ff0900728c */ /* 0x000fc4000bf65330 */
[----:B------:R-:W-:Y:S02]  /*4530*/  UIADD3 UR33, UPT, UPT, UR7, 0x88, URZ ;  /* 0x0000008807217890 */ /* 0x000fe4000fffe0ff */
[----:B------:R-:W-:Y:S02]  /*4540*/  UIADD3 UR25, UPT, UPT, UR7, 0x90, URZ ;  /* 0x0000009007197890 */ /* 0x000fe4000fffe0ff */
[----:B------:R-:W1:Y:S01]  /*4550*/  LDC.64 R30, c[0x0][0x348] ;  /* 0x0000d200ff1e7b82 */ /* 0x000e620000000a00 */
[----:B------:R-:W-:Y:S02]  /*4560*/  UPRMT UR13, UR37, 0x654, UR13 ;  /* 0x00000654250d7896 */ /* 0x000fe4000800000d */
[----:B------:R-:W-:-:S05]  /*4570*/  UISETP.NE.AND.EX UP4, UPT, UR5, URZ, UPT, UP4 ;  /* 0x000000ff0500728c */ /* 0x000fca000bf85340 */
[----:B------:R-:W3:Y:S08]  /*4580*/  LDC.64 R16, c[0x0][0xb10] ;  /* 0x0002c400ff107b82 */ /* 0x000ef00000000a00 */
[----:B------:R-:W1:Y:S08]  /*4590*/  LDC.64 R6, c[0x0][0xb18] ;  /* 0x0002c600ff067b82 */ /* 0x000e700000000a00 */
[----:B------:R-:W1:Y:S08]  /*45a0*/  LDC.64 R4, c[0x0][0xb28] ;  /* 0x0002ca00ff047b82 */ /* 0x000e700000000a00 */
[----:B--2-4-:R-:W1:Y:S02]  /*45b0*/  LDC R19, c[0x0][0x374] ;  /* 0x0000dd00ff137b82 */ /* 0x014e640000000800 */
.L_x_100:
[C---:B------:R-:W-:Y:S02]  /*45c0*/  LEA R0, R28.reuse, UR7, 0x3 ;  /* 0x000000071c007c11 */ /* 0x040fe4000f8e18ff */
[----:B------:R-:W-:Y:S02]  /*45d0*/  SHF.L.U32 R2, R27, 0x1f, RZ ;  /* 0x0000001f1b027819 */ /* 0x000fe400000006ff */
[----:B------:R-:W-:Y:S02]  /*45e0*/  LEA R20, R28, UR7, 0x4 ;  /* 0x000000071c147c11 */ /* 0x000fe4000f8e20ff */
[----:B--2---:R-:W2:Y:S02]  /*45f0*/  SYNCS.PHASECHK.TRANS64.TRYWAIT P0, [R0+URZ+0xd0], R2 ;  /* 0x0000d002000075a7 */ /* 0x004ea400080011ff */
[----:B--2---:R-:W-:Y:S05]  /*4600*/  @!P0 BRA `(.L_x_90) ;  /* 0x0000005c005c8947 */ /* 0x004fea0003800000 */
.L_x_191:
[----:B------:R-:W-:Y:S01]  /*4610*/  ISETP.GE.AND P0, PT, R40, 0x1, PT ;  /* 0x000000012800780c */ /* 0x000fe20003f06270 */
[----:B------:R-:W4:Y:S01]  /*4620*/  LDS.128 R20, [R20+0x160] ;  /* 0x0001600014147984 */ /* 0x000f220000000c00 */
[----:B--2---:R-:W-:Y:S01]  /*4630*/  VIADD R0, R0, 0xe0 ;  /* 0x000000e000007836 */ /* 0x004fe20000000000 */
[----:B------:R-:W-:Y:S01]  /*4640*/  @!PT LDS RZ, [RZ] ;  /* 0x00000000fffff984 */ /* 0x000fe20000000800 */
[----:B------:R-:W-:Y:S01]  /*4650*/  @!PT LDS RZ, [RZ] ;  /* 0x00000000fffff984 */ /* 0x000fe20000000800 */
[----:B------:R-:W-:Y:S01]  /*4660*/  @!PT LDS RZ, [RZ] ;  /* 0x00000000fffff984 */ /* 0x000fe20000000800 */
[----:B------:R-:W-:Y:S01]  /*4670*/  @!PT LDS RZ, [RZ] ;  /* 0x00000000fffff984 */ /* 0x000fe20000000800 */
[----:B------:R2:W-:Y:S06]  /*4680*/  MEMBAR.ALL.CTA ;  /* 0x0000000000007992 */ /* 0x0005ec0000008000 */
[----:B--2---:R-:W2:Y:S01]  /*4690*/  FENCE.VIEW.ASYNC.S ;  /* 0x00000000000073c6 */ /* 0x004ea20000000000 */
[----:B------:R-:W-:Y:S04]  /*46a0*/  PRMT R0, RZ, 0x654, R0 ;  /* 0x00000654ff007816 */ /* 0x000fe80000000000 */
[----:B--2---:R2:W-:Y:S01]  /*46b0*/  SYNCS.ARRIVE.TRANS64.RED.A1T0 RZ, [R0+URZ], RZ ;  /* 0x000000ff00ff79a7 */ /* 0x0045e200081004ff */
[----:B----4-:R-:W-:Y:S11]  /*46c0*/  LOP3.LUT P3, RZ, R22, 0x1, RZ, 0xc0, !PT ;  /* 0x0000000116ff7812 */ /* 0x010ff6000786c0ff */
[----:B------:R-:W-:Y:S02]  /*46d0*/  @!UPT UIADD3 URZ, UPT, UPT, URZ, URZ, URZ ;  /* 0x000000fffffff290 */ /* 0x000fe4000fffe0ff */
[----:B------:R-:W-:Y:S02]  /*46e0*/  @P3 MOV R11, R20 ;  /* 0x00000014000b3202 */ /* 0x000fe40000000f00 */
[----:B------:R-:W-:Y:S01]  /*46f0*/  @P3 LOP3.LUT R10, R21, 0xffff, RZ, 0xc0, !PT ;  /* 0x0000ffff150a3812 */ /* 0x000fe200078ec0ff */
[----:B--2---:R-:W-:Y:S06]  /*4700*/  @!P0 BRA `(.L_x_91) ;  /* 0x0000000000a48947 */ /* 0x004fec0003800000 */
[-C--:B-1----:R-:W-:Y:S01]  /*4710*/  IMAD.HI.U32 R0, R19, R7.reuse, RZ ;  /* 0x0000000713007227 */ /* 0x082fe200078e00ff */
[----:B------:R-:W-:Y:S02]  /*4720*/  ISETP.NE.AND P0, PT, R6, 0x1, PT ;  /* 0x000000010600780c */ /* 0x000fe40003f05270 */
[----:B------:R-:W-:Y:S01]  /*4730*/  ISETP.NE.AND P2, PT, R40, 0x1, PT ;  /* 0x000000012800780c */ /* 0x000fe20003f45270 */
[----:B---3--:R-:W-:Y:S01]  /*4740*/  IMAD.HI.U32 R9, R24, R16, RZ ;  /* 0x0000001018097227 */ /* 0x008fe200078e00ff */
[----:B------:R-:W-:Y:S02]  /*4750*/  SHF.R.U32.HI R0, RZ, R18, R0 ;  /* 0x00000012ff007219 */ /* 0x000fe40000011600 */
[----:B------:R-:W-:Y:S01]  /*4760*/  ISETP.NE.AND P4, PT, R3, 0x1, PT ;  /* 0x000000010300780c */ /* 0x000fe20003f85270 */
[----:B------:R-:W-:Y:S01]  /*4770*/  IMAD.HI.U32 R13, R10, R7, RZ ;  /* 0x000000070a0d7227 */ /* 0x000fe200078e00ff */
[----:B------:R-:W-:Y:S02]  /*4780*/  SHF.R.U32.HI R9, RZ, R17, R9 ;  /* 0x00000011ff097219 */ /* 0x000fe40000011609 */
[----:B------:R-:W-:Y:S01]  /*4790*/  SEL R0, R19, R0, !P0 ;  /* 0x0000000013007207 */ /* 0x000fe20004000000 */
[----:B------:R-:W-:Y:S01]  /*47a0*/  IMAD.HI.U32 R12, R11, R16, RZ ;  /* 0x000000100b0c7227 */ /* 0x000fe200078e00ff */
[----:B------:R-:W-:Y:S03]  /*47b0*/  SEL R9, R24, R9, !P4 ;  /* 0x0000000918097207 */ /* 0x000fe60006000000 */
[-C--:B------:R-:W-:Y:S01]  /*47c0*/  IMAD.HI.U32 R8, R0, R4.reuse, RZ ;  /* 0x0000000400087227 */ /* 0x080fe200078e00ff */
[----:B------:R-:W-:Y:S03]  /*47d0*/  SHF.R.U32.HI R12, RZ, R17, R12 ;  /* 0x00000011ff0c7219 */ /* 0x000fe6000001160c */
[----:B------:R-:W-:Y:S01]  /*47e0*/  IMAD.HI.U32 R2, R9, R4, RZ ;  /* 0x0000000409027227 */ /* 0x000fe200078e00ff */
[-C--:B------:R-:W-:Y:S02]  /*47f0*/  @P2 SHF.R.U32.HI R0, RZ, R5.reuse, R8 ;  /* 0x00000005ff002219 */ /* 0x080fe40000011608 */
[----:B------:R-:W-:Y:S02]  /*4800*/  SHF.R.U32.HI R8, RZ, R18, R13 ;  /* 0x00000012ff087219 */ /* 0x000fe4000001160d */
[----:B------:R-:W-:Y:S01]  /*4810*/  @P2 SHF.R.U32.HI R9, RZ, R5, R2 ;  /* 0x00000005ff092219 */ /* 0x000fe20000011602 */
[----:B------:R-:W-:Y:S01]  /*4820*/  IMAD R0, R40, R0, RZ ;  /* 0x0000000028007224 */ /* 0x000fe200078e02ff */
[----:B------:R-:W-:Y:S02]  /*4830*/  SEL R8, R10, R8, !P0 ;  /* 0x000000080a087207 */ /* 0x000fe40004000000 */
[----:B------:R-:W-:Y:S01]  /*4840*/  SEL R2, R11, R12, !P4 ;  /* 0x0000000c0b027207 */ /* 0x000fe20006000000 */
[----:B------:R-:W-:Y:S01]  /*4850*/  IMAD R12, R40, R9, RZ ;  /* 0x00000009280c7224 */ /* 0x000fe200078e02ff */
[C---:B------:R-:W-:Y:S01]  /*4860*/  ISETP.GE.AND P0, PT, R8.reuse, R0, PT ;  /* 0x000000000800720c */ /* 0x040fe20003f06270 */
[----:B------:R-:W-:Y:S03]  /*4870*/  IMAD.HI.U32 R0, R8, R4, RZ ;  /* 0x0000000408007227 */ /* 0x000fe600078e00ff */
[----:B------:R-:W-:Y:S02]  /*4880*/  ISETP.GE.OR P0, PT, R2, R12, P0 ;  /* 0x0000000c0200720c */ /* 0x000fe40000706670 */
[-C--:B------:R-:W-:Y:S04]  /*4890*/  SHF.R.U32.HI R0, RZ, R5.reuse, R0 ;  /* 0x00000005ff007219 */ /* 0x080fe80000011600 */
[----:B------:R-:W-:Y:S05]  /*48a0*/  SEL R13, R8, R0, !P2 ;  /* 0x00000000080d7207 */ /* 0x000fea0005000000 */
[----:B------:R-:W-:Y:S02]  /*48b0*/  IMAD.MOV R12, RZ, RZ, -R13 ;  /* 0x000000ffff0c7224 */ /* 0x000fe400078e0a0d */
[----:B------:R-:W-:Y:S04]  /*48c0*/  @!P0 IMAD.HI.U32 R0, R2, R4, RZ ;  /* 0x0000000402008227 */ /* 0x000fe800078e00ff */
[----:B------:R-:W-:Y:S01]  /*48d0*/  IMAD R12, R40, R12, R8 ;  /* 0x0000000c280c7224 */ /* 0x000fe200078e0208 */
[----:B------:R-:W-:Y:S04]  /*48e0*/  @!P0 SHF.R.U32.HI R0, RZ, R5, R0 ;  /* 0x00000005ff008219 */ /* 0x000fe80000011600 */
[----:B------:R-:W-:Y:S04]  /*48f0*/  @!P0 SEL R0, R2, R0, !P2 ;  /* 0x0000000002008207 */ /* 0x000fe80005000000 */
[----:B------:R-:W-:Y:S01]  /*4900*/  @!P0 IADD3 R13, PT, PT, R13, -R0, RZ ;  /* 0x800000000d0d8210 */ /* 0x000fe20007ffe0ff */
[----:B------:R-:W-:Y:S01]  /*4910*/  @!P0 IMAD R0, R9, R12, R0 ;  /* 0x0000000c09008224 */ /* 0x000fe200078e0200 */
[----:B------:R-:W-:Y:S01]  /*4920*/  IADD3 R9, PT, PT, -R8, RZ, RZ ;  /* 0x000000ff08097210 */ /* 0x000fe20007ffe1ff */
[--C-:B------:R-:W-:Y:S02]  /*4930*/  IMAD.MOV R12, RZ, RZ, -R2.reuse ;  /* 0x000000ffff0c7224 */ /* 0x100fe400078e0a02 */
[----:B------:R-:W-:Y:S02]  /*4940*/  @!P0 IMAD R8, R13, R40, R2 ;  /* 0x000000280d088224 */ /* 0x000fe400078e0202 */
[----:B------:R-:W-:Y:S02]  /*4950*/  @!P0 IMAD.MOV.U32 R2, RZ, RZ, R0 ;  /* 0x000000ffff028224 */ /* 0x000fe400078e0000 */
[----:B------:R-:W-:Y:S02]  /*4960*/  IMAD R11, R3, R12, R11 ;  /* 0x0000000c030b7224 */ /* 0x000fe400078e020b */
[----:B------:R-:W-:Y:S02]  /*4970*/  IMAD R10, R6, R9, R10 ;  /* 0x00000009060a7224 */ /* 0x000fe400078e020a */
[----:B------:R-:W-:Y:S02]  /*4980*/  IMAD R11, R2, R3, R11 ;  /* 0x00000003020b7224 */ /* 0x000fe400078e020b */
[----:B------:R-:W-:Y:S02]  /*4990*/  IMAD R10, R8, R6, R10 ;  /* 0x00000006080a7224 */ /* 0x000fe400078e020a */
.L_x_91:
[----:B------:R-:W-:Y:S05]  /*49a0*/  BRA.U UP1, `(.L_x_92) ;  /* 0x0000000101107547 */ /* 0x000fea000b800000 */
[----:B------:R-:W-:Y:S04]  /*49b0*/  MOV R2, UR6 ;  /* 0x0000000600027c02 */ /* 0x000fe80008000f00 */
[----:B------:R-:W-:Y:S04]  /*49c0*/  SHF.L.U32 R2, R2, 0x1f, RZ ;  /* 0x0000001f02027819 */ /* 0x000fe800000006ff */
[----:B------:R-:W2:Y:S02]  /*49d0*/  SYNCS.PHASECHK.TRANS64.TRYWAIT P0, [UR7+0xc8], R2 ;  /* 0x0000c802ff0075a7 */ /* 0x000ea40008001107 */
[----:B--2---:R-:W-:Y:S05]  /*49e0*/  @!P0 BRA `(.L_x_93) ;  /* 0x0000005800788947 */ /* 0x004fea0003800000 */
.L_x_92:
[----:B------:R-:W-:Y:S02]  /*49f0*/  R2UR UR42, R15 ;  /* 0x000000000f2a72ca */ /* 0x000fe400000e0000 */
[----:B------:R-:W-:Y:S02]  /*4a00*/  R2UR UR43, R14 ;  /* 0x000000000e2b72ca */ /* 0x000fe400000e0000 */
[----:B------:R-:W-:Y:S02]  /*4a10*/  ISETP.NE.U32.AND P2, PT, RZ, UR4, PT ;  /* 0x00000004ff007c0c */ /* 0x000fe4000bf45070 */
[----:B------:R-:W-:Y:S02]  /*4a20*/  SHF.L.U32 R14, R29, 0x1f, RZ ;  /* 0x0000001f1d0e7819 */ /* 0x000fe400000006ff */
[----:B------:R-:W-:Y:S05]  /*4a30*/  ISETP.NE.AND.EX P2, PT, RZ, UR5, PT, P2 ;  /* 0x00000005ff007c0c */ /* 0x000fea000bf45320 */
[----:B------:R-:W-:Y:S02]  /*4a40*/  USHF.L.U32 UR42, UR42, 0x8, URZ ;  /* 0x000000082a2a7899 */ /* 0x000fe400080006ff */
[----:B------:R-:W-:Y:S01]  /*4a50*/  USHF.L.U32 UR43, UR43, 0x6, URZ ;  /* 0x000000062b2b7899 */ /* 0x000fe200080006ff */
[----:B------:R-:W-:Y:S11]  /*4a60*/  BRA.U !UP4, `(.L_x_94) ;  /* 0x000000010c347547 */ /* 0x000ff6000b800000 */
[----:B------:R-:W-:Y:S01]  /*4a70*/  UPLOP3.LUT UP0, UPT, UPT, UPT, UP3, 0x80, 0x8 ;  /* 0x000000000008789c */ /* 0x000fe20003f0f030 */
[----:B--2---:R-:W-:Y:S02]  /*4a80*/  HFMA2 R0, -RZ, RZ, 0, 5.9604644775390625e-08 ;  /* 0x00000001ff007431 */ /* 0x004fe400000001ff */
[----:B------:R-:W-:Y:S03]  /*4a90*/  IMAD.MOV.U32 R92, RZ, RZ, 0x1 ;  /* 0x00000001ff5c7424 */ /* 0x000fe600078e00ff */
[----:B------:R-:W-:Y:S05]  /*4aa0*/  PLOP3.LUT P0, PT, PT, PT, UP0, 0x80, 0x8 ;  /* 0x000000000008781c */ /* 0x000fea0003f0f008 */
[----:B------:R-:W2:Y:S01]  /*4ab0*/  @UP0 LDCU.64 UR10, c[0x0][0x888] ;  /* 0x00011100ff0a07ac */ /* 0x000ea20008000a00 */
[----:B------:R-:W-:Y:S07]  /*4ac0*/  @UP0 UIMAD UR8, UR36, UR4, URZ ;  /* 0x00000004240802a4 */ /* 0x000fee000f8e02ff */
[----:B------:R-:W-:Y:S01]  /*4ad0*/  @!P0 PRMT R92, R0, 0x7610, R92 ;  /* 0x00007610005c8816 */ /* 0x000fe2000000005c */
[----:B--2---:R-:W-:Y:S03]  /*4ae0*/  @UP0 UIMAD.WIDE UR10, UR8, 0x4, UR10 ;  /* 0x00000004080a08a5 */ /* 0x004fe6000f8e020a */
[----:B------:R-:W2:Y:S03]  /*4af0*/  @!UP0 LDCU UR8, c[0x0][0x880] ;  /* 0x00011000ff0887ac */ /* 0x000ea60008000800 */
[----:B------:R-:W-:Y:S01]  /*4b00*/  IMAD.U32 R8, RZ, RZ, UR10 ;  /* 0x0000000aff087e24 */ /* 0x000fe2000f8e00ff */
[----:B------:R-:W-:Y:S05]  /*4b10*/  MOV R9, UR11 ;  /* 0x0000000b00097c02 */ /* 0x000fea0008000f00 */
[----:B-----5:R4:W5:Y:S02]  /*4b20*/  @P0 LDG.E R49, desc[UR46][R8.64] ;  /* 0x0000002e08310981 */ /* 0x020964000c1e1900 */
[----:B--2-4-:R-:W-:Y:S07]  /*4b30*/  @!P0 IMAD.U32 R49, RZ, RZ, UR8 ;  /* 0x00000008ff318e24 */ /* 0x014fee000f8e00ff */
.L_x_94:
[----:B-----5:R-:W-:Y:S01]  /*4b40*/  @!P2 FSETP.EQ.AND P0, PT, R49, RZ, PT ;  /* 0x000000ff3100a20b */ /* 0x020fe20003f02000 */
[----:B------:R-:W-:Y:S01]  /*4b50*/  @!UPT UIADD3 URZ, UPT, UPT, URZ, URZ, URZ ;  /* 0x000000fffffff290 */ /* 0x000fe2000fffe0ff */
[----:B------:R-:W-:Y:S11]  /*4b60*/  @!P2 BRA `(.L_x_95) ;  /* 0x000000000014a947 */ /* 0x000ff60003800000 */
[----:B------:R-:W-:Y:S02]  /*4b70*/  LOP3.LUT P2, RZ, R92, 0xff, RZ, 0xc0, !PT ;  /* 0x000000ff5cff7812 */ /* 0x000fe4000784c0ff */
[----:B------:R-:W-:Y:S04]  /*4b80*/  PLOP3.LUT P0, PT, PT, PT, UP0, 0x80, 0x8 ;  /* 0x000000000008781c */ /* 0x000fe80003f0f008 */
[----:B------:R-:W-:Y:S07]  /*4b90*/  PLOP3.LUT P0, PT, P0, PT, PT, 0x8, 0x80 ;  /* 0x000000000080781c */ /* 0x000fee000070e170 */
[----:B------:R-:W-:Y:S11]  /*4ba0*/  @P2 FSETP.EQ.AND P0, PT, R49, RZ, PT ;  /* 0x000000ff3100220b */ /* 0x000ff60003f02000 */
[----:B------:R-:W-:Y:S02]  /*4bb0*/  @!UPT UIADD3 URZ, UPT, UPT, URZ, URZ, URZ ;  /* 0x000000fffffff290 */ /* 0x000fe4000fffe0ff */
.L_x_95:
[----:B------:R-:W4:Y:S01]  /*4bc0*/  SYNCS.PHASECHK.TRANS64.TRYWAIT P2, [UR7+0xa0], R14 ;  /* 0x0000a00eff0075a7 */ /* 0x000f220008041107 */
[----:B------:R-:W-:Y:S04]  /*4bd0*/  ELECT P4, URZ, PT ;  /* 0x0000000000ff782f */ /* 0x000fe80003880000 */
[----:B------:R-:W-:Y:S11]  /*4be0*/  PLOP3.LUT P4, PT, P0, P4, PT, 0xf2, 0x2f ;  /* 0x00000000002f781c */ /* 0x000ff60000789e72 */
[----:B------:R-:W-:Y:S02]  /*4bf0*/  @!UPT UIADD3 URZ, UPT, UPT, URZ, URZ, URZ ;  /* 0x000000fffffff290 */ /* 0x000fe4000fffe0ff */
[----:B-1----:R-:W-:Y:S05]  /*4c00*/  @!P4 IADD3 R8, P0, PT, R30, 0x580, RZ ;  /* 0x000005801e08c810 */ /* 0x002fea0007f1e0ff */
[----:B--2---:R-:W-:Y:S01]  /*4c10*/  @!P4 IMAD.X R2, RZ, RZ, R31, P0 ;  /* 0x000000ffff02c224 */ /* 0x004fe200000e061f */
[----:B----4-:R-:W-:Y:S07]  /*4c20*/  @!P2 BRA `(.L_x_96) ;  /* 0x000000580000a947 */ /* 0x010fee0003800000 */
.L_x_194:
[----:B------:R-:W-:Y:S01]  /*4c30*/  @!P4 R2UR UR9, R8 ;  /* 0x000000000809c2ca */ /* 0x000fe200000e0000 */
[----:B------:R-:W-:Y:S01]  /*4c40*/  VOTEU.ALL UP1, P4 ;  /* 0x0000000000ff7886 */ /* 0x000fe20002020000 */
[----:B------:R-:W-:Y:S01]  /*4c50*/  @!P4 R2UR UR8, R2 ;  /* 0x000000000208c2ca */ /* 0x000fe200000e0000 */
[----:B------:R-:W-:Y:S01]  /*4c60*/  VOTEU.ALL UP2, P4 ;  /* 0x0000000000ff7886 */ /* 0x000fe20002040000 */
[----:B------:R-:W-:Y:S01]  /*4c70*/  UMOV UR16, 0x0 ;  /* 0x0000000000107882 */ /* 0x000fe20000000000 */
[----:B------:R-:W-:Y:S01]  /*4c80*/  UMOV UR17, 0x10000000 ;  /* 0x1000000000117882 */ /* 0x000fe20000000000 */
[----:B------:R-:W-:Y:S01]  /*4c90*/  @!UP1 UIADD3 UR40, UPT, UPT, UR7, 0x200, URZ ;  /* 0x0000020007289890 */ /* 0x000fe2000fffe0ff */
[----:B-1----:R-:W-:Y:S01]  /*4ca0*/  @!P4 IMAD.MOV.U32 R0, RZ, RZ, 0x2000 ;  /* 0x00002000ff00c424 */ /* 0x002fe200078e00ff */
[----:B------:R-:W-:Y:S01]  /*4cb0*/  UMOV UR44, UR36 ;  /* 0x00000024002c7c82 */ /* 0x000fe20008000000 */
[----:B------:R-:W-:Y:S01]  /*4cc0*/  @!UP1 UIADD3 UR10, UPT, UPT, UR42, 0x80, URZ ;  /* 0x000000802a0a9890 */ /* 0x000fe2000fffe0ff */
[----:B------:R-:W-:Y:S01]  /*4cd0*/  UMOV UR11, UR43 ;  /* 0x0000002b000b7c82 */ /* 0x000fe20008000000 */
[----:B------:R-:W-:Y:S02]  /*4ce0*/  UMOV UR12, UR36 ;  /* 0x00000024000c7c82 */ /* 0x000fe40008000000 */
[----:B------:R-:W-:Y:S01]  /*4cf0*/  IMAD.U32 R8, RZ, RZ, UR9 ;  /* 0x00000009ff087e24 */ /* 0x000fe2000f8e00ff */
[----:B------:R-:W-:Y:S01]  /*4d00*/  UMOV UR9, UR41 ;  /* 0x0000002900097c82 */ /* 0x000fe20008000000 */
[----:B------:R-:W-:Y:S01]  /*4d10*/  IMAD.U32 R9, RZ, RZ, UR8 ;  /* 0x00000008ff097e24 */ /* 0x000fe2000f8e00ff */
[----:B------:R-:W-:Y:S02]  /*4d20*/  @!UP1 UIADD3 UR8, UPT, UPT, UR7, 0x1200, URZ ;  /* 0x0000120007089890 */ /* 0x000fe4000fffe0ff */
[----:B------:R-:W-:Y:S01]  /*4d30*/  @!P4 R2UR UR18, R8 ;  /* 0x000000000812c2ca */ /* 0x000fe200000e0000 */
[----:B------:R-:W-:Y:S01]  /*4d40*/  VOTEU.ALL UP1, P4 ;  /* 0x0000000000ff7886 */ /* 0x000fe20002020000 */
[----:B------:R-:W-:Y:S01]  /*4d50*/  @!P4 R2UR UR19, R9 ;  /* 0x000000000913c2ca */ /* 0x000fe200000e0000 */
[----:B------:R-:W-:Y:S01]  /*4d60*/  UPRMT UR14, UR37, 0x654, UR41 ;  /* 0x00000654250e7896 */ /* 0x000fe20008000029 */
[----:B------:R-:W-:Y:S05]  /*4d70*/  @!P4 IADD3 R8, P0, PT, R30, 0x580, RZ ;  /* 0x000005801e08c810 */ /* 0x000fea0007f1e0ff */
[----:B------:R-:W-:Y:S06]  /*4d80*/  @!P4 IMAD.X R2, RZ, RZ, R31, P0 ;  /* 0x000000ffff02c224 */ /* 0x000fec00000e061f */
[----:B------:R1:W-:Y:S01]  /*4d90*/  @!UP2 UTMALDG.3D [UR40], [UR18], desc[UR16] ;  /* 0x000010281200a5b4 */ /* 0x0003e20008011000 */
[----:B------:R1:W-:Y:S01]  /*4da0*/  @!UP1 UTMALDG.3D [UR8], [UR18], desc[UR16] ;  /* 0x00001008120095b4 */ /* 0x0003e20008011000 */
[----:B------:R1:W-:Y:S01]  /*4db0*/  @!P4 SYNCS.ARRIVE.TRANS64.RED.A0TR RZ, [UR7+0x80], R0 ;  /* 0x00008000ffffc9a7 */ /* 0x0003e20008300407 */
[----:B------:R-:W-:Y:S01]  /*4dc0*/  SYNCS.ARRIVE.TRANS64.RED.A1T0 RZ, [UR14], RZ ;  /* 0x000000ffffff79a7 */ /* 0x000fe2000810040e */
[----:B------:R-:W2:Y:S02]  /*4dd0*/  SYNCS.PHASECHK.TRANS64.TRYWAIT P2, [UR7+0xa8], R14 ;  /* 0x0000a80eff0075a7 */ /* 0x000ea40008041107 */
[----:B-12---:R-:W-:Y:S05]  /*4de0*/  @!P2 BRA `(.L_x_97) ;  /* 0x0000005400a8a947 */ /* 0x006fea0003800000 */
.L_x_196:
        /* <DEDUP_REMOVED lines=8> */
[----:B------:R-:W-:Y:S01]  /*4e70*/  @!UP1 UIADD3 UR32, UPT, UPT, UR7, 0x2200, URZ ;  /* 0x0000220007209890 */ /* 0x000fe2000fffe0ff */
[----:B------:R-:W-:Y:S01]  /*4e80*/  UMOV UR35, UR43 ;  /* 0x0000002b00237c82 */ /* 0x000fe20008000000 */
[----:B------:R-:W-:Y:S03]  /*4e90*/  @!UP1 UIADD3 UR10, UPT, UPT, UR42, 0xa0, URZ ;  /* 0x000000a02a0a9890 */ /* 0x000fe6000fffe0ff */
[----:B------:R-:W-:Y:S01]  /*4ea0*/  IMAD.U32 R8, RZ, RZ, UR9 ;  /* 0x00000009ff087e24 */ /* 0x000fe2000f8e00ff */
[----:B------:R-:W-:Y:S01]  /*4eb0*/  UMOV UR9, UR33 ;  /* 0x0000002100097c82 */ /* 0x000fe20008000000 */
[----:B------:R-:W-:Y:S01]  /*4ec0*/  IMAD.U32 R9, RZ, RZ, UR8 ;  /* 0x00000008ff097e24 */ /* 0x000fe2000f8e00ff */
[----:B------:R-:W-:Y:S02]  /*4ed0*/  @!UP1 UIADD3 UR8, UPT, UPT, UR7, 0x3200, URZ ;  /* 0x0000320007089890 */ /* 0x000fe4000fffe0ff */
[----:B------:R-:W-:Y:S01]  /*4ee0*/  @!P4 R2UR UR18, R8 ;  /* 0x000000000812c2ca */ /* 0x000fe200000e0000 */
[----:B------:R-:W-:Y:S01]  /*4ef0*/  VOTEU.ALL UP1, P4 ;  /* 0x0000000000ff7886 */ /* 0x000fe20002020000 */
[----:B------:R-:W-:Y:S01]  /*4f00*/  @!P4 R2UR UR19, R9 ;  /* 0x000000000913c2ca */ /* 0x000fe200000e0000 */
[----:B------:R-:W-:Y:S01]  /*4f10*/  UMOV UR11, UR43 ;  /* 0x0000002b000b7c82 */ /* 0x000fe20008000000 */
[----:B------:R-:W-:Y:S01]  /*4f20*/  UMOV UR12, UR36 ;  /* 0x00000024000c7c82 */ /* 0x000fe20008000000 */
[----:B------:R-:W-:Y:S01]  /*4f30*/  UPRMT UR14, UR37, 0x654, UR33 ;  /* 0x00000654250e7896 */ /* 0x000fe20008000021 */
[----:B------:R-:W-:Y:S05]  /*4f40*/  @!P4 IADD3 R8, P0, PT, R30, 0x580, RZ ;  /* 0x000005801e08c810 */ /* 0x000fea0007f1e0ff */
[----:B------:R-:W-:Y:S04]  /*4f50*/  @!P4 IMAD.X R2, RZ, RZ, R31, P0 ;  /* 0x000000ffff02c224 */ /* 0x000fe800000e061f */
[----:B------:R1:W-:Y:S01]  /*4f60*/  @!UP2 UTMALDG.3D [UR32], [UR18], desc[UR16] ;  /* 0x000010201200a5b4 */ /* 0x0003e20008011000 */
[----:B------:R1:W-:Y:S01]  /*4f70*/  @!UP1 UTMALDG.3D [UR8], [UR18], desc[UR16] ;  /* 0x00001008120095b4 */ /* 0x0003e20008011000 */
[----:B------:R1:W-:Y:S01]  /*4f80*/  @!P4 SYNCS.ARRIVE.TRANS64.RED.A0TR RZ, [UR7+0x88], R0 ;  /* 0x00008800ffffc9a7 */ /* 0x0003e20008300407 */
[----:B------:R-:W-:Y:S01]  /*4f90*/  SYNCS.ARRIVE.TRANS64.RED.A1T0 RZ, [UR14], RZ ;  /* 0x000000ffffff79a7 */ /* 0x000fe2000810040e */
[----:B------:R-:W2:Y:S02]  /*4fa0*/  SYNCS.PHASECHK.TRANS64.TRYWAIT P2, [UR7+0xb0], R14 ;  /* 0x0000b00eff0075a7 */ /* 0x000ea40008041107 */
[----:B-12---:R-:W-:Y:S05]  /*4fb0*/  @!P2 BRA `(.L_x_98) ;  /* 0x00000054004ca947 */ /* 0x006fea0003800000 */
.L_x_198:
[----:B------:R-:W2:Y:S01]  /*4fc0*/  LDC.64 R12, c[0x0][0xb18] ;  /* 0x0002c600ff0c7b82 */ /* 0x000ea20000000a00 */
[----:B------:R-:W-:Y:S01]  /*4fd0*/  @!P4 R2UR UR8, R2 ;  /* 0x000000000208c2ca */ /* 0x000fe200000e0000 */
[----:B------:R-:W-:Y:S01]  /*4fe0*/  VOTEU.ALL UP1, P4 ;  /* 0x0000000000ff7886 */ /* 0x000fe20002020000 */
[----:B------:R-:W-:Y:S01]  /*4ff0*/  @!P4 R2UR UR9, R8 ;  /* 0x000000000809c2ca */ /* 0x000fe200000e0000 */
[----:B------:R-:W-:Y:S01]  /*5000*/  VOTEU.ALL UP2, P4 ;  /* 0x0000000000ff7886 */ /* 0x000fe20002040000 */
[----:B------:R-:W-:Y:S03]  /*5010*/  UMOV UR16, 0x0 ;  /* 0x0000000000107882 */ /* 0x000fe60000000000 */
[----:B------:R-:W4:Y:S01]  /*5020*/  @!P1 LDC R2, c[0x0][0xb0c] ;  /* 0x0002c300ff029b82 */ /* 0x000f220000000800 */
[----:B------:R-:W-:Y:S01]  /*5030*/  @!UP1 UIADD3 UR26, UPT, UPT, UR42, 0x40, URZ ;  /* 0x000000402a1a9890 */ /* 0x000fe2000fffe0ff */
[----:B-1----:R-:W-:Y:S01]  /*5040*/  @!P4 IMAD.MOV.U32 R0, RZ, RZ, 0x2000 ;  /* 0x00002000ff00c424 */ /* 0x002fe200078e00ff */
[----:B------:R-:W-:Y:S01]  /*5050*/  @!UP1 UIADD3 UR24, UPT, UPT, UR7, 0x4200, URZ ;  /* 0x0000420007189890 */ /* 0x000fe2000fffe0ff */
[----:B------:R-:W-:Y:S01]  /*5060*/  @P3 SHF.R.U32.HI R26, RZ, 0x10, R21 ;  /* 0x00000010ff1a3819 */ /* 0x000fe20000011615 */
[----:B------:R-:W-:Y:S01]  /*5070*/  UMOV UR17, 0x10000000 ;  /* 0x1000000000117882 */ /* 0x000fe20000000000 */
[----:B------:R-:W-:Y:S01]  /*5080*/  UMOV UR27, UR43 ;  /* 0x0000002b001b7c82 */ /* 0x000fe20008000000 */
[----:B------:R-:W-:Y:S01]  /*5090*/  UMOV UR28, UR36 ;  /* 0x00000024001c7c82 */ /* 0x000fe20008000000 */
[----:B------:R-:W-:Y:S01]  /*50a0*/  IMAD.U32 R9, RZ, RZ, UR8 ;  /* 0x00000008ff097e24 */ /* 0x000fe2000f8e00ff */
[----:B------:R-:W-:Y:S01]  /*50b0*/  @!UP1 UIADD3 UR10, UPT, UPT, UR42, 0xc0, URZ ;  /* 0x000000c02a0a9890 */ /* 0x000fe2000fffe0ff */
[----:B------:R-:W-:Y:S01]  /*50c0*/  IMAD.U32 R8, RZ, RZ, UR9 ;  /* 0x00000009ff087e24 */ /* 0x000fe2000f8e00ff */
[----:B------:R-:W-:Y:S01]  /*50d0*/  @!UP1 UIADD3 UR8, UPT, UPT, UR7, 0x5200, URZ ;  /* 0x0000520007089890 */ /* 0x000fe2000fffe0ff */
[----:B------:R-:W-:Y:S01]  /*50e0*/  VIADD R28, R28, 0x1 ;  /* 0x000000011c1c7836 */ /* 0x000fe20000000000 */
[----:B------:R-:W-:Y:S01]  /*50f0*/  @!P4 R2UR UR19, R9 ;  /* 0x000000000913c2ca */ /* 0x000fe200000e0000 */
[----:B------:R-:W-:Y:S01]  /*5100*/  VOTEU.ALL UP1, P4 ;  /* 0x0000000000ff7886 */ /* 0x000fe20002020000 */
[----:B------:R-:W-:Y:S01]  /*5110*/  @!P4 R2UR UR18, R8 ;  /* 0x000000000812c2ca */ /* 0x000fe200000e0000 */
[----:B------:R-:W-:Y:S01]  /*5120*/  UMOV UR9, UR25 ;  /* 0x0000001900097c82 */ /* 0x000fe20008000000 */
[----:B------:R-:W1:Y:S01]  /*5130*/  LDC.64 R8, c[0x0][0xb10] ;  /* 0x0002c400ff087b82 */ /* 0x000e620000000a00 */
[----:B------:R-:W-:Y:S01]  /*5140*/  UMOV UR11, UR43 ;  /* 0x0000002b000b7c82 */ /* 0x000fe20008000000 */
[----:B------:R-:W-:Y:S01]  /*5150*/  UMOV UR12, UR36 ;  /* 0x00000024000c7c82 */ /* 0x000fe20008000000 */
[----:B------:R-:W-:Y:S08]  /*5160*/  UPRMT UR14, UR37, 0x654, UR25 ;  /* 0x00000654250e7896 */ /* 0x000ff00008000019 */
[----:B------:R1:W-:Y:S01]  /*5170*/  @!UP2 UTMALDG.3D [UR24], [UR18], desc[UR16] ;  /* 0x000010181200a5b4 */ /* 0x0003e20008011000 */
[----:B------:R1:W-:Y:S01]  /*5180*/  @!UP1 UTMALDG.3D [UR8], [UR18], desc[UR16] ;  /* 0x00001008120095b4 */ /* 0x0003e20008011000 */
[----:B------:R5:W-:Y:S01]  /*5190*/  @!P4 SYNCS.ARRIVE.TRANS64.RED.A0TR RZ, [UR7+0x90], R0 ;  /* 0x00009000ffffc9a7 */ /* 0x000be20008300407 */
[C---:B-1----:R-:W-:Y:S01]  /*51a0*/  @!P1 IMAD.HI.U32 R8, R11.reuse, R8, RZ ;  /* 0x000000080b089227 */ /* 0x042fe200078e00ff */
[----:B--2---:R-:W-:Y:S02]  /*51b0*/  @!P1 ISETP.NE.AND P0, PT, R12, 0x1, PT ;  /* 0x000000010c00980c */ /* 0x004fe40003f05270 */
[----:B----4-:R-:W-:Y:S01]  /*51c0*/  @!P1 ISETP.NE.AND P2, PT, R2, 0x1, PT ;  /* 0x000000010200980c */ /* 0x010fe20003f45270 */
[C---:B------:R-:W-:Y:S01]  /*51d0*/  @!P1 IMAD.HI.U32 R13, R10.reuse, R13, RZ ;  /* 0x0000000d0a0d9227 */ /* 0x040fe200078e00ff */
[----:B------:R-:W-:Y:S04]  /*51e0*/  @!P1 SHF.R.U32.HI R8, RZ, R9, R8 ;  /* 0x00000009ff089219 */ /* 0x000fe80000011608 */
[----:B------:R-:W-:Y:S01]  /*51f0*/  @!P1 SEL R8, R11, R8, !P2 ;  /* 0x000000080b089207 */ /* 0x000fe20005000000 */
[----:B------:R-:W-:Y:S01]  /*5200*/  SYNCS.ARRIVE.TRANS64.RED.A1T0 RZ, [UR14], RZ ;  /* 0x000000ffffff79a7 */ /* 0x000fe2000810040e */
[----:B------:R-:W1:Y:S01]  /*5210*/  SYNCS.PHASECHK.TRANS64.TRYWAIT P5, [UR7+0xb8], R14 ;  /* 0x0000b80eff0075a7 */ /* 0x000e6200080a1107 */
[----:B-----5:R-:W2:Y:S02]  /*5220*/  @!P1 LDC R0, c[0x0][0xb20] ;  /* 0x0002c800ff009b82 */ /* 0x020ea40000000800 */
[----:B--2---:R-:W-:Y:S04]  /*5230*/  @!P1 SHF.R.U32.HI R0, RZ, R0, R13 ;  /* 0x00000000ff009219 */ /* 0x004fe8000001160d */
[----:B------:R-:W-:Y:S05]  /*5240*/  @!P1 SEL R9, R10, R0, !P0 ;  /* 0x000000000a099207 */ /* 0x000fea0004000000 */
[----:B------:R-:W-:Y:S02]  /*5250*/  @!P1 IMAD.IADD R0, R9, 0x1, -R8 ;  /* 0x0000000109009824 */ /* 0x000fe400078e0a08 */
[----:B------:R-:W-:Y:S02]  /*5260*/  @!P1 IMAD.IADD R8, R8, 0x1, -R9 ;  /* 0x0000000108089824 */ /* 0x000fe400078e0a09 */
[----:B------:R-:W-:Y:S02]  /*5270*/  @!P1 IMAD R11, R0, R2, R11 ;  /* 0x00000002000b9224 */ /* 0x000fe400078e020b */
[----:B------:R-:W-:Y:S01]  /*5280*/  @!P1 IMAD R10, R8, R12, R10 ;  /* 0x0000000c080a9224 */ /* 0x000fe200078e020a */
[----:B-1----:R-:W-:Y:S06]  /*5290*/  @!P5 BRA `(.L_x_99) ;  /* 0x0000005000acd947 */ /* 0x002fec0003800000 */
.L_x_200:
[----:B------:R-:W-:Y:S01]  /*52a0*/  @!P4 IADD3 R2, P0, PT, R30, 0x580, RZ ;  /* 0x000005801e02c810 */ /* 0x000fe20007f1e0ff */
[----:B------:R-:W-:Y:S01]  /*52b0*/  VOTEU.ALL UP1, P4 ;  /* 0x0000000000ff7886 */ /* 0x000fe20002020000 */
[----:B------:R-:W-:Y:S01]  /*52c0*/  VOTEU.ALL UP2, P4 ;  /* 0x0000000000ff7886 */ /* 0x000fe20002040000 */
[----:B------:R-:W-:Y:S01]  /*52d0*/  UMOV UR14, 0x0 ;  /* 0x00000000000e7882 */ /* 0x000fe20000000000 */
[----:B------:R-:W-:Y:S01]  /*52e0*/  @!P4 R2UR UR9, R2 ;  /* 0x000000000209c2ca */ /* 0x000fe200000e0000 */
[----:B-1----:R-:W-:Y:S01]  /*52f0*/  @!P4 IMAD.X R0, RZ, RZ, R31, P0 ;  /* 0x000000ffff00c224 */ /* 0x002fe200000e061f */
[----:B------:R-:W-:Y:S01]  /*5300*/  @!UP1 UIADD3 UR17, UPT, UPT, UR7, 0x98, URZ ;  /* 0x0000009807119890 */ /* 0x000fe2000fffe0ff */
[----:B------:R-:W-:Y:S01]  /*5310*/  ISETP.NE.AND P0, PT, R28, 0x2, PT ;  /* 0x000000021c00780c */ /* 0x000fe20003f05270 */
[----:B------:R-:W-:Y:S01]  /*5320*/  @!UP1 UIADD3 UR18, UPT, UPT, UR42, 0x60, URZ ;  /* 0x000000602a129890 */ /* 0x000fe2000fffe0ff */
[----:B------:R-:W-:Y:S01]  /*5330*/  LOP3.LUT R29, R29, 0x1, RZ, 0x3c, !PT ;  /* 0x000000011d1d7812 */ /* 0x000fe200078e3cff */
[----:B------:R-:W-:Y:S01]  /*5340*/  @!UP1 UIADD3 UR16, UPT, UPT, UR7, 0x6200, URZ ;  /* 0x0000620007109890 */ /* 0x000fe2000fffe0ff */
[----:B------:R-:W-:Y:S01]  /*5350*/  @!P4 R2UR UR8, R0 ;  /* 0x000000000008c2ca */ /* 0x000fe200000e0000 */
[----:B------:R-:W-:Y:S01]  /*5360*/  UMOV UR15, 0x10000000 ;  /* 0x10000000000f7882 */ /* 0x000fe20000000000 */
[----:B------:R-:W-:Y:S01]  /*5370*/  UMOV UR19, UR43 ;  /* 0x0000002b00137c82 */ /* 0x000fe20008000000 */
[----:B------:R-:W-:Y:S01]  /*5380*/  UMOV UR20, UR36 ;  /* 0x0000002400147c82 */ /* 0x000fe20008000000 */
[----:B------:R-:W-:Y:S01]  /*5390*/  @!UP1 UIADD3 UR10, UPT, UPT, UR42, 0xe0, URZ ;  /* 0x000000e02a0a9890 */ /* 0x000fe2000fffe0ff */
[----:B------:R-:W-:Y:S01]  /*53a0*/  SEL R0, RZ, 0x1, P0 ;  /* 0x00000001ff007807 */ /* 0x000fe20000000000 */
[----:B------:R-:W-:Y:S01]  /*53b0*/  IMAD.U32 R8, RZ, RZ, UR9 ;  /* 0x00000009ff087e24 */ /* 0x000fe2000f8e00ff */
[----:B------:R-:W-:Y:S01]  /*53c0*/  UMOV UR11, UR43 ;  /* 0x0000002b000b7c82 */ /* 0x000fe20008000000 */
[----:B------:R-:W-:Y:S01]  /*53d0*/  UMOV UR12, UR36 ;  /* 0x00000024000c7c82 */ /* 0x000fe20008000000 */
[----:B------:R-:W-:Y:S01]  /*53e0*/  UMOV UR9, UR17 ;  /* 0x0000001100097c82 */ /* 0x000fe20008000000 */
[----:B------:R-:W-:Y:S01]  /*53f0*/  @P3 R2UR UR36, R26 ;  /* 0x000000001a2432ca */ /* 0x000fe200000e0000 */
[----:B------:R-:W-:Y:S01]  /*5400*/  IMAD.IADD R15, R10, 0x1, R90 ;  /* 0x000000010a0f7824 */ /* 0x000fe200078e025a */
[----:B------:R-:W-:Y:S01]  /*5410*/  @!P4 R2UR UR22, R8 ;  /* 0x000000000816c2ca */ /* 0x000fe200000e0000 */
[----:B------:R-:W-:Y:S01]  /*5420*/  IMAD.U32 R9, RZ, RZ, UR8 ;  /* 0x00000008ff097e24 */ /* 0x000fe2000f8e00ff */
[----:B------:R-:W-:Y:S01]  /*5430*/  @!UP1 UIADD3 UR8, UPT, UPT, UR7, 0x7200, URZ ;  /* 0x0000720007089890 */ /* 0x000fe2000fffe0ff */
[----:B------:R-:W-:Y:S01]  /*5440*/  LOP3.LUT R27, R27, R0, RZ, 0x3c, !PT ;  /* 0x000000001b1b7212 */ /* 0x000fe200078e3cff */
[----:B------:R-:W-:Y:S01]  /*5450*/  VOTEU.ALL UP1, P4 ;  /* 0x0000000000ff7886 */ /* 0x000fe20002020000 */
[----:B------:R-:W-:Y:S01]  /*5460*/  IMAD.IADD R14, R11, 0x1, R91 ;  /* 0x000000010b0e7824 */ /* 0x000fe200078e025b */
[----:B------:R-:W-:Y:S02]  /*5470*/  @!P4 R2UR UR23, R9 ;  /* 0x000000000917c2ca */ /* 0x000fe400000e0000 */
[----:B------:R-:W-:Y:S11]  /*5480*/  SEL R28, R28, RZ, P0 ;  /* 0x000000ff1c1c7207 */ /* 0x000ff60000000000 */
[----:B------:R2:W-:Y:S01]  /*5490*/  @!UP2 UTMALDG.3D [UR16], [UR22], desc[UR14] ;  /* 0x00000e101600a5b4 */ /* 0x0005e20008011000 */
[----:B------:R2:W-:Y:S01]  /*54a0*/  @!UP1 UTMALDG.3D [UR8], [UR22], desc[UR14] ;  /* 0x00000e08160095b4 */ /* 0x0005e20008011000 */
[----:B------:R2:W-:Y:S01]  /*54b0*/  @!P4 SYNCS.ARRIVE.TRANS64.RED.A0TR RZ, [UR7+0x98], R25 ;  /* 0x00009819ffffc9a7 */ /* 0x0005e20008300407 */
[----:B------:R-:W-:Y:S01]  /*54c0*/  UPLOP3.LUT UP1, UPT, UPT, UPT, UPT, 0x80, 0x8 ;  /* 0x000000000008789c */ /* 0x000fe20003f2f070 */
[----:B------:R-:W-:Y:S01]  /*54d0*/  SYNCS.ARRIVE.TRANS64.RED.A1T0 RZ, [UR13], RZ ;  /* 0x000000ffffff79a7 */ /* 0x000fe2000810040d */
[----:B------:R-:W-:Y:S09]  /*54e0*/  @P3 BRA `(.L_x_100) ;  /* 0xfffffff000343947 */ /* 0x000ff2000383ffff */
[----:B------:R-:W-:-:S04]  /*54f0*/  SHF.L.U32 R2, R29, 0x1f, RZ ;  /* 0x0000001f1d027819 */ /* 0x000fc800000006ff */
[----:B------:R-:W1:Y:S02]  /*5500*/  SYNCS.PHASECHK.TRANS64.TRYWAIT P0, [UR7+0xa0], R2 ;  /* 0x0000a002ff0075a7 */ /* 0x000e640008001107 */
[----:B-1----:R-:W-:Y:S05]  /*5510*/  @!P0 BRA `(.L_x_101) ;  /* 0x0000005000248947 */ /* 0x002fea0003800000 */
.L_x_202:
[----:B------:R-:W4:Y:S02]  /*5520*/  SYNCS.PHASECHK.TRANS64.TRYWAIT P0, [UR7+0xa8], R2 ;  /* 0x0000a802ff0075a7 */ /* 0x000f240008001107 */
[----:B----4-:R-:W-:Y:S05]  /*5530*/  @!P0 BRA `(.L_x_102) ;  /* 0x0000005000348947 */ /* 0x010fea0003800000 */
.L_x_204:
[----:B------:R-:W4:Y:S02]  /*5540*/  SYNCS.PHASECHK.TRANS64.TRYWAIT P0, [UR7+0xb0], R2 ;  /* 0x0000b002ff0075a7 */ /* 0x000f240008001107 */
[----:B----4-:R-:W-:Y:S05]  /*5550*/  @!P0 BRA `(.L_x_103) ;  /* 0x0000005000448947 */ /* 0x010fea0003800000 */
.L_x_206:
[----:B-1----:R-:W-:-:S07]  /*5560*/  MOV R0, UR7 ;  /* 0x0000000700007c02 */ /* 0x002fce0008000f00 */
.L_x_104:
[----:B-1----:R-:W-:-:S04]  /*5570*/  SHF.L.U32 R2, R29, 0x1f, RZ ;  /* 0x0000001f1d027819 */ /* 0x002fc800000006ff */
[----:B------:R1:W4:Y:S03]  /*5580*/  SYNCS.PHASECHK.TRANS64.TRYWAIT P0, [R0+URZ+0xb8], R2 ;  /* 0x0000b802000075a7 */ /* 0x00032600080011ff */
[----:B----4-:R-:W-:Y:S05]  /*5590*/  @!P0 NANOSLEEP.SYNCS 0x989680 ;  /* 0x009896800000895d */ /* 0x010fea0003900000 */
[----:B------:R-:W4:Y:S02]  /*55a0*/  @!P0 SYNCS.PHASECHK.TRANS64 P0, [R0+URZ+0xb8], R2 ;  /* 0x0000b802000085a7 */ /* 0x000f2400080010ff */
[----:B--2-4-:R-:W-:Y:S05]  /*55b0*/  @P0 EXIT ;  /* 0x000000000000094d */ /* 0x014fea0003800000 */
[----:B------:R-:W-:Y:S05]  /*55c0*/  BRA `(.L_x_104) ;  /* 0xfffffffc00e87947 */ /* 0x000fea000383ffff */
.L_x_89:
[----:B------:R-:W-:-:S06]  /*55d0*/  UISETP.GE.AND UP1, UPT, UR10, 0x4, UPT ;  /* 0x000000040a00788c */ /* 0x000fcc000bf26270 */
[----:B------:R-:W-:-:S13]  /*55e0*/  PLOP3.LUT P0, PT, PT, PT, UP1, 0x80, 0x8 ;  /* 0x000000000008781c */ /* 0x000fda0003f0f018 */
[----:B------:R-:W-:Y:S05]  /*55f0*/  @!P0 EXIT ;  /* 0x000000000000894d */ /* 0x000fea0003800000 */
[----:B------:R-:W-:Y:S01]  /*5600*/  BAR.SYNC.DEFER_BLOCKING 0x6, 0xa0 ;  /* 0x0182800000007b1d */ /* 0x000fe20000010000 */
[C---:B------:R-:W-:Y:S01]  /*5610*/  IMAD.SHL.U32 R4, R105.reuse, 0x20, RZ ;  /* 0x0000002069047824 */ /* 0x040fe200078e00ff */
[C---:B------:R-:W-:Y:S01]  /*5620*/  SHF.L.U32 R3, R96.reuse, 0x15, RZ ;  /* 0x0000001560037819 */ /* 0x040fe200000006ff */
[----:B------:R-:W-:Y:S01]  /*5630*/  IMAD.SHL.U32 R5, R96, 0x400, RZ ;  /* 0x0000040060057824 */ /* 0x000fe200078e00ff */
[C---:B------:R-:W-:Y:S01]  /*5640*/  LOP3.LUT R106, R105.reuse, 0x60, RZ, 0xc0, !PT ;  /* 0x00000060696a7812 */ /* 0x040fe200078ec0ff */
[C---:B------:R-:W-:Y:S01]  /*5650*/  IMAD.SHL.U32 R2, R105.reuse, 0x4, RZ ;  /* 0x0000000469027824 */ /* 0x040fe200078e00ff */
[----:B------:R-:W-:Y:S02]  /*5660*/  UMOV UR48, 0x400 ;  /* 0x0000040000307882 */ /* 0x000fe40000000000 */
[----:B------:R-:W1:Y:S01]  /*5670*/  LDC R95, c[0x0][0x370] ;  /* 0x0000dc00ff5f7b82 */ /* 0x000e620000000800 */
[----:B------:R-:W-:Y:S01]  /*5680*/  ULEA UR48, UR37, UR48, 0x18 ;  /* 0x0000003025307291 */ /* 0x000fe2000f8ec0ff */
[C---:B------:R-:W-:Y:S01]  /*5690*/  LOP3.LUT R104, R4.reuse, 0xb20, RZ, 0xc0, !PT ;  /* 0x00000b2004687812 */ /* 0x040fe200078ec0ff */
[----:B------:R-:W-:Y:S01]  /*56a0*/  IMAD.U32 R46, R105, 0x10000, RZ ;  /* 0x00010000692e7824 */ /* 0x000fe200078e00ff */
[----:B------:R-:W-:Y:S01]  /*56b0*/  LOP3.LUT R4, R4, 0xc0, RZ, 0xc0, !PT ;  /* 0x000000c004047812 */ /* 0x000fe200078ec0ff */
[----:B------:R-:W-:Y:S01]  /*56c0*/  UIADD3 UR4, UPT, UPT, UR48, 0x200, URZ ;  /* 0x0000020030047890 */ /* 0x000fe2000fffe0ff */
[----:B------:R-:W-:Y:S01]  /*56d0*/  LOP3.LUT R104, R104, 0x400, R5, 0xf8, !PT ;  /* 0x0000040068687812 */ /* 0x000fe200078ef805 */
[----:B------:R-:W-:Y:S01]  /*56e0*/  HFMA2 R45, -RZ, RZ, 0, 0 ;  /* 0x00000000ff2d7431 */ /* 0x000fe200000001ff */
[----:B------:R-:W2:Y:S01]  /*56f0*/  LDC R42, c[0x0][0xb0c] ;  /* 0x0002c300ff2a7b82 */ /* 0x000ea20000000800 */
[----:B------:R-:W-:Y:S01]  /*5700*/  LOP3.LUT R2, R4, 0x18, R2, 0xf8, !PT ;  /* 0x0000001804027812 */ /* 0x000fe200078ef802 */
[----:B------:R-:W-:Y:S01]  /*5710*/  IMAD.MOV.U32 R101, RZ, RZ, 0x1 ;  /* 0x00000001ff657424 */ /* 0x000fe200078e00ff */
[----:B------:R-:W-:Y:S01]  /*5720*/  LOP3.LUT R3, R3, 0x200000, RZ, 0xc0, !PT ;  /* 0x0020000003037812 */ /* 0x000fe200078ec0ff */
[----:B------:R-:W-:Y:S01]  /*5730*/  IMAD.MOV.U32 R100, RZ, RZ, RZ ;  /* 0x000000ffff647224 */ /* 0x000fe200078e00ff */
[----:B------:R-:W-:Y:S01]  /*5740*/  LOP3.LUT R104, R104, R2, RZ, 0xfc, !PT ;  /* 0x0000000268687212 */ /* 0x000fe200078efcff */
[----:B------:R-:W-:Y:S01]  /*5750*/  IMAD.MOV.U32 R109, RZ, RZ, RZ ;  /* 0x000000ffff6d7224 */ /* 0x000fe200078e00ff */
[----:B------:R-:W-:Y:S01]  /*5760*/  MOV R97, UR4 ;  /* 0x0000000400617c02 */ /* 0x000fe20008000f00 */
[----:B------:R-:W3:Y:S01]  /*5770*/  LDC R93, c[0x0][0xb20] ;  /* 0x0002c800ff5d7b82 */ /* 0x000ee20000000800 */
[----:B------:R-:W4:Y:S01]  /*5780*/  LDS R0, [UR48+0x180] ;  /* 0x00018030ff007984 */ /* 0x000f220008000800 */
[----:B------:R-:W-:Y:S01]  /*5790*/  LOP3.LUT R103, R105, 0x2, RZ, 0xc0, !PT ;  /* 0x0000000269677812 */ /* 0x000fe200078ec0ff */
[----:B------:R-:W1:Y:S01]  /*57a0*/  LDCU.64 UR52, c[0x0][0x348] ;  /* 0x00006900ff3477ac */ /* 0x000e620008000a00 */
[----:B------:R-:W-:Y:S01]  /*57b0*/  LOP3.LUT R46, R3, 0x400000, R46, 0xf8, !PT ;  /* 0x00400000032e7812 */ /* 0x000fe200078ef82e */
[----:B------:R-:W-:Y:S01]  /*57c0*/  IMAD R104, R104, 0x2, R97 ;  /* 0x0000000268687824 */ /* 0x000fe200078e0261 */
[----:B------:R-:W-:Y:S01]  /*57d0*/  LOP3.LUT R105, R105, 0x4, RZ, 0xc0, !PT ;  /* 0x0000000469697812 */ /* 0x000fe200078ec0ff */
[----:B------:R-:W1:Y:S01]  /*57e0*/  LDCU.64 UR38, c[0x0][0x888] ;  /* 0x00011100ff2677ac */ /* 0x000e620008000a00 */
[----:B------:R-:W1:Y:S01]  /*57f0*/  LDC R41, c[0x0][0xb30] ;  /* 0x0002cc00ff297b82 */ /* 0x000e620000000800 */
[----:B------:R-:W-:Y:S01]  /*5800*/  MOV R99, RZ ;  /* 0x000000ff00637202 */ /* 0x000fe20000000f00 */
[--C-:B------:R-:W-:Y:S01]  /*5810*/  IMAD R103, R103, -0x10, R104.reuse ;  /* 0xfffffff067677824 */ /* 0x100fe200078e0268 */
[----:B------:R-:W1:Y:S01]  /*5820*/  LDCU.64 UR44, c[0x0][0x890] ;  /* 0x00011200ff2c77ac */ /* 0x000e620008000a00 */
[----:B------:R-:W-:Y:S01]  /*5830*/  IMAD R102, R105, -0x10, R104 ;  /* 0xfffffff069667824 */ /* 0x000fe200078e0268 */
[----:B------:R-:W-:-:S03]  /*5840*/  UMOV UR49, URZ ;  /* 0x000000ff00317c82 */ /* 0x000fc60008000000 */
[----:B------:R-:W1:Y:S01]  /*5850*/  LDC.64 R88, c[0x0][0xb10] ;  /* 0x0002c400ff587b82 */ /* 0x000e620000000a00 */
[----:B------:R-:W-:-:S07]  /*5860*/  UMOV UR51, URZ ;  /* 0x000000ff00337c82 */ /* 0x000fce0008000000 */
[----:B------:R-:W1:Y:S08]  /*5870*/  LDC.64 R38, c[0x0][0xb18] ;  /* 0x0002c600ff267b82 */ /* 0x000e700000000a00 */
[----:B------:R-:W1:Y:S08]  /*5880*/  LDC.64 R36, c[0x0][0xb28] ;  /* 0x0002ca00ff247b82 */ /* 0x000e700000000a00 */
[----:B------:R-:W1:Y:S01]  /*5890*/  LDC.64 R86, c[0x0][0x8b0] ;  /* 0x00022c00ff567b82 */ /* 0x000e620000000a00 */
[----:B----4-:R-:W-:-:S07]  /*58a0*/  IMAD.IADD R46, R0, 0x1, R46 ;  /* 0x00000001002e7824 */ /* 0x010fce00078e022e */
[----:B------:R-:W4:Y:S08]  /*58b0*/  LDC.64 R84, c[0x0][0x8a8] ;  /* 0x00022a00ff547b82 */ /* 0x000f300000000a00 */
[----:B--23--:R-:W1:Y:S02]  /*58c0*/  LDC R94, c[0x0][0x374] ;  /* 0x0000dd00ff5e7b82 */ /* 0x00ce640000000800 */
.L_x_148:
[----:B------:R-:W-:Y:S02]  /*58d0*/  LEA R0, R109, UR48, 0x3 ;  /* 0x000000306d007c11 */ /* 0x000fe4000f8e18ff */
[----:B------:R-:W-:Y:S02]  /*58e0*/  SHF.L.U32 R2, R99, 0x1f, RZ ;  /* 0x0000001f63027819 */ /* 0x000fe400000006ff */
[----:B-1----:R-:W-:Y:S02]  /*58f0*/  LEA R16, R109, UR48, 0x4 ;  /* 0x000000306d107c11 */ /* 0x002fe4000f8e20ff */
[----:B------:R-:W2:Y:S02]  /*5900*/  SYNCS.PHASECHK.TRANS64.TRYWAIT P0, [R0+URZ+0xd0], R2 ;  /* 0x0000d002000075a7 */ /* 0x000ea400080011ff */
[----:B--23--:R-:W-:Y:S05]  /*5910*/  @!P0 BRA `(.L_x_105) ;  /* 0x0000004c006c8947 */ /* 0x00cfea0003800000 */
.L_x_207:
[----:B------:R-:W3:Y:S01]  /*5920*/  LDC.64 R10, c[0x0][0xb10] ;  /* 0x0002c400ff0a7b82 */ /* 0x000ee20000000a00 */
[----:B------:R-:W4:Y:S01]  /*5930*/  LDS.128 R16, [R16+0x160] ;  /* 0x0001600010107984 */ /* 0x000f220000000c00 */
[----:B-1----:R-:W-:Y:S01]  /*5940*/  ISETP.NE.AND P1, PT, R41, 0x1, PT ;  /* 0x000000012900780c */ /* 0x002fe20003f25270 */
[----:B--2---:R-:W-:Y:S01]  /*5950*/  VIADD R0, R0, 0xe0 ;  /* 0x000000e000007836 */ /* 0x004fe20000000000 */
[----:B------:R-:W-:Y:S04]  /*5960*/  ISETP.GE.AND P0, PT, R40, 0x1, PT ;  /* 0x000000012800780c */ /* 0x000fe80003f06270 */
[----:B------:R-:W1:Y:S01]  /*5970*/  LDC.64 R8, c[0x0][0xb18] ;  /* 0x0002c600ff087b82 */ /* 0x000e620000000a00 */
[----:B------:R-:W-:Y:S01]  /*5980*/  PRMT R0, RZ, 0x654, R0 ;  /* 0x00000654ff007816 */ /* 0x000fe20000000000 */
[----:B------:R-:W-:Y:S01]  /*5990*/  @!PT LDS RZ, [RZ] ;  /* 0x00000000fffff984 */ /* 0x000fe20000000800 */
[----:B------:R-:W-:Y:S01]  /*59a0*/  @!PT LDS RZ, [RZ] ;  /* 0x00000000fffff984 */ /* 0x000fe20000000800 */
[----:B------:R-:W-:Y:S01]  /*59b0*/  @!PT LDS RZ, [RZ] ;  /* 0x00000000fffff984 */ /* 0x000fe20000000800 */
[----:B------:R-:W-:Y:S01]  /*59c0*/  @!PT LDS RZ, [RZ] ;  /* 0x00000000fffff984 */ /* 0x000fe20000000800 */
[----:B------:R2:W-:Y:S06]  /*59d0*/  MEMBAR.ALL.CTA ;  /* 0x0000000000007992 */ /* 0x0005ec0000008000 */
[----:B--2---:R-:W2:Y:S01]  /*59e0*/  FENCE.VIEW.ASYNC.S ;  /* 0x00000000000073c6 */ /* 0x004ea20000000000 */
[----:B------:R-:W1:Y:S08]  /*59f0*/  @!P1 LDC R12, c[0x0][0xb20] ;  /* 0x0002c800ff0c9b82 */ /* 0x000e700000000800 */
[----:B------:R-:W1:Y:S01]  /*5a00*/  @!P1 LDC R7, c[0x0][0xb0c] ;  /* 0x0002c300ff079b82 */ /* 0x000e620000000800 */
[----:B--2---:R2:W-:Y:S01]  /*5a10*/  SYNCS.ARRIVE.TRANS64.RED.A1T0 RZ, [R0+URZ], RZ ;  /* 0x000000ff00ff79a7 */ /* 0x0045e200081004ff */
[----:B----4-:R-:W-:Y:S04]  /*5a20*/  LOP3.LUT P4, RZ, R18, 0x1, RZ, 0xc0, !PT ;  /* 0x0000000112ff7812 */ /* 0x010fe8000788c0ff */
[----:B------:R-:W-:Y:S09]  /*5a30*/  P2R R107, PR, RZ, 0x10 ;  /* 0x00000010ff6b7803 */ /* 0x000ff20000000000 */
[----:B------:R-:W-:Y:S02]  /*5a40*/  @P4 MOV R44, R16 ;  /* 0x00000010002c4202 */ /* 0x000fe40000000f00 */
[----:B------:R-:W-:Y:S01]  /*5a50*/  @P4 LOP3.LUT R43, R17, 0xffff, RZ, 0xc0, !PT ;  /* 0x0000ffff112b4812 */ /* 0x000fe200078ec0ff */
[----:B--23--:R-:W-:Y:S06]  /*5a60*/  @!P0 BRA `(.L_x_106) ;  /* 0x0000000000a48947 */ /* 0x00cfec0003800000 */
[----:B------:R-:W-:Y:S01]  /*5a70*/  IMAD.HI.U32 R0, R94, R39, RZ ;  /* 0x000000275e007227 */ /* 0x000fe200078e00ff */
[----:B------:R-:W-:Y:S02]  /*5a80*/  ISETP.NE.AND P0, PT, R38, 0x1, PT ;  /* 0x000000012600780c */ /* 0x000fe40003f05270 */
[----:B------:R-:W-:Y:S01]  /*5a90*/  ISETP.NE.AND P2, PT, R40, 0x1, PT ;  /* 0x000000012800780c */ /* 0x000fe20003f45270 */
[----:B------:R-:W-:Y:S01]  /*5aa0*/  IMAD.HI.U32 R4, R95, R88, RZ ;  /* 0x000000585f047227 */ /* 0x000fe200078e00ff */
[----:B------:R-:W-:Y:S02]  /*5ab0*/  SHF.R.U32.HI R0, RZ, R93, R0 ;  /* 0x0000005dff007219 */ /* 0x000fe40000011600 */
[----:B------:R-:W-:Y:S01]  /*5ac0*/  ISETP.NE.AND P3, PT, R42, 0x1, PT ;  /* 0x000000012a00780c */ /* 0x000fe20003f65270 */
[----:B------:R-:W-:Y:S01]  /*5ad0*/  IMAD.HI.U32 R6, R43, R39, RZ ;  /* 0x000000272b067227 */ /* 0x000fe200078e00ff */
[-C--:B------:R-:W-:Y:S02]  /*5ae0*/  SHF.R.U32.HI R4, RZ, R89.reuse, R4 ;  /* 0x00000059ff047219 */ /* 0x080fe40000011604 */
[----:B------:R-:W-:Y:S01]  /*5af0*/  SEL R0, R94, R0, !P0 ;  /* 0x000000005e007207 */ /* 0x000fe20004000000 */
[----:B------:R-:W-:Y:S01]  /*5b00*/  IMAD.HI.U32 R5, R44, R88, RZ ;  /* 0x000000582c057227 */ /* 0x000fe200078e00ff */
[----:B------:R-:W-:Y:S03]  /*5b10*/  SEL R4, R95, R4, !P3 ;  /* 0x000000045f047207 */ /* 0x000fe60005800000 */
[-C--:B------:R-:W-:Y:S01]  /*5b20*/  IMAD.HI.U32 R3, R0, R36.reuse, RZ ;  /* 0x0000002400037227 */ /* 0x080fe200078e00ff */
[----:B------:R-:W-:Y:S03]  /*5b30*/  SHF.R.U32.HI R5, RZ, R89, R5 ;  /* 0x00000059ff057219 */ /* 0x000fe60000011605 */
[----:B------:R-:W-:Y:S01]  /*5b40*/  IMAD.HI.U32 R2, R4, R36, RZ ;  /* 0x0000002404027227 */ /* 0x000fe200078e00ff */
[----:B------:R-:W-:Y:S02]  /*5b50*/  @P2 SHF.R.U32.HI R0, RZ, R37, R3 ;  /* 0x00000025ff002219 */ /* 0x000fe40000011603 */
[----:B------:R-:W-:Y:S02]  /*5b60*/  SHF.R.U32.HI R3, RZ, R93, R6 ;  /* 0x0000005dff037219 */ /* 0x000fe40000011606 */
[----:B------:R-:W-:Y:S01]  /*5b70*/  @P2 SHF.R.U32.HI R4, RZ, R37, R2 ;  /* 0x00000025ff042219 */ /* 0x000fe20000011602 */
[----:B------:R-:W-:Y:S01]  /*5b80*/  IMAD R0, R40, R0, RZ ;  /* 0x0000000028007224 */ /* 0x000fe200078e02ff */
[----:B------:R-:W-:Y:S02]  /*5b90*/  SEL R3, R43, R3, !P0 ;  /* 0x000000032b037207 */ /* 0x000fe40004000000 */
[----:B------:R-:W-:Y:S01]  /*5ba0*/  SEL R2, R44, R5, !P3 ;  /* 0x000000052c027207 */ /* 0x000fe20005800000 */
[----:B------:R-:W-:Y:S01]  /*5bb0*/  IMAD R5, R40, R4, RZ ;  /* 0x0000000428057224 */ /* 0x000fe200078e02ff */
[C---:B------:R-:W-:Y:S01]  /*5bc0*/  ISETP.GE.AND P0, PT, R3.reuse, R0, PT ;  /* 0x000000000300720c */ /* 0x040fe20003f06270 */
[C---:B------:R-:W-:Y:S03]  /*5bd0*/  IMAD.HI.U32 R0, R3.reuse, R36, RZ ;  /* 0x0000002403007227 */ /* 0x040fe600078e00ff */
[C---:B------:R-:W-:Y:S02]  /*5be0*/  ISETP.GE.OR P0, PT, R2.reuse, R5, P0 ;  /* 0x000000050200720c */ /* 0x040fe40000706670 */
[----:B------:R-:W-:Y:S04]  /*5bf0*/  SHF.R.U32.HI R0, RZ, R37, R0 ;  /* 0x00000025ff007219 */ /* 0x000fe80000011600 */
[C---:B------:R-:W-:Y:S05]  /*5c00*/  SEL R6, R3.reuse, R0, !P2 ;  /* 0x0000000003067207 */ /* 0x040fea0005000000 */
        /* <DEDUP_REMOVED lines=14> */
[----:B------:R-:W-:Y:S07]  /*5cf0*/  IMAD R43, R3, R38, R43 ;  /* 0x00000026032b7224 */ /* 0x000fee00078e022b */
.L_x_106:
[----:B-1----:R-:W-:Y:S01]  /*5d00*/  @!P1 ISETP.NE.AND P0, PT, R8, 0x1, PT ;  /* 0x000000010800980c */ /* 0x002fe20003f05270 */
[----:B------:R-:W-:Y:S01]  /*5d10*/  @!P1 IMAD.HI.U32 R2, R43, R9, RZ ;  /* 0x000000092b029227 */ /* 0x000fe200078e00ff */
[----:B------:R-:W-:Y:S01]  /*5d20*/  R2UR UR42, R14 ;  /* 0x000000000e2a72ca */ /* 0x000fe200000e0000 */
[----:B------:R-:W-:Y:S01]  /*5d30*/  BSSY.RECONVERGENT B6, `(.L_x_107) ;  /* 0x0000031000067945 */ /* 0x000fe20003800200 */
[----:B------:R-:W-:Y:S01]  /*5d40*/  R2UR UR41, R15 ;  /* 0x000000000f2972ca */ /* 0x000fe200000e0000 */
[C---:B------:R-:W-:Y:S01]  /*5d50*/  @!P1 IMAD.HI.U32 R0, R44.reuse, R10, RZ ;  /* 0x0000000a2c009227 */ /* 0x040fe200078e00ff */
[----:B------:R-:W-:Y:S02]  /*5d60*/  @!P1 SHF.R.U32.HI R2, RZ, R12, R2 ;  /* 0x0000000cff029219 */ /* 0x000fe40000011602 */
[----:B------:R-:W-:Y:S01]  /*5d70*/  @!P1 ISETP.NE.AND P2, PT, R7, 0x1, PT ;  /* 0x000000010700980c */ /* 0x000fe20003f45270 */
[----:B------:R-:W-:Y:S01]  /*5d80*/  VIADD R109, R109, 0x1 ;  /* 0x000000016d6d7836 */ /* 0x000fe20000000000 */
[----:B------:R-:W-:Y:S02]  /*5d90*/  @!P1 SEL R2, R43, R2, !P0 ;  /* 0x000000022b029207 */ /* 0x000fe40004000000 */
[----:B------:R-:W-:Y:S02]  /*5da0*/  @!P1 SHF.R.U32.HI R0, RZ, R11, R0 ;  /* 0x0000000bff009219 */ /* 0x000fe40000011600 */
[----:B------:R-:W-:Y:S01]  /*5db0*/  LOP3.LUT P0, RZ, R97, 0x1b0, RZ, 0xc0, !PT ;  /* 0x000001b061ff7812 */ /* 0x000fe2000780c0ff */
[----:B------:R-:W-:Y:S01]  /*5dc0*/  USHF.L.U32 UR42, UR42, 0x6, URZ ;  /* 0x000000062a2a7899 */ /* 0x000fe200080006ff */
[----:B------:R-:W-:Y:S01]  /*5dd0*/  @!P1 SEL R3, R44, R0, !P2 ;  /* 0x000000002c039207 */ /* 0x000fe20005000000 */
[----:B------:R-:W-:Y:S01]  /*5de0*/  USHF.L.U32 UR41, UR41, 0x8, URZ ;  /* 0x0000000829297899 */ /* 0x000fe200080006ff */
[----:B------:R-:W-:Y:S03]  /*5df0*/  @P4 SHF.R.U32.HI R98, RZ, 0x10, R17 ;  /* 0x00000010ff624819 */ /* 0x000fe60000011611 */
[----:B------:R-:W-:Y:S02]  /*5e00*/  @!P1 IMAD.IADD R0, R2, 0x1, -R3 ;  /* 0x0000000102009824 */ /* 0x000fe400078e0a03 */
[----:B------:R-:W-:Y:S02]  /*5e10*/  @!P1 IMAD.IADD R2, R3, 0x1, -R2 ;  /* 0x0000000103029824 */ /* 0x000fe400078e0a02 */
[----:B------:R-:W-:Y:S02]  /*5e20*/  @!P1 IMAD R44, R0, R7, R44 ;  /* 0x00000007002c9224 */ /* 0x000fe400078e022c */
[----:B------:R-:W-:Y:S01]  /*5e30*/  @!P1 IMAD R43, R2, R8, R43 ;  /* 0x00000008022b9224 */ /* 0x000fe200078e022b */
[----:B------:R-:W-:Y:S06]  /*5e40*/  @!P0 BRA `(.L_x_108) ;  /* 0x00000000007c8947 */ /* 0x000fec0003800000 */
[----:B------:R-:W1:Y:S01]  /*5e50*/  LDCU.64 UR8, c[0x4][0x80] ;  /* 0x01001000ff0877ac */ /* 0x000e620008000a00 */
[----:B------:R-:W-:Y:S01]  /*5e60*/  MOV R2, 0x0 ;  /* 0x0000000000027802 */ /* 0x000fe20000000f00 */
[----:B------:R-:W-:Y:S02]  /*5e70*/  HFMA2 R12, -RZ, RZ, 0, 5.9604644775390625e-08 ;  /* 0x00000001ff0c7431 */ /* 0x000fe400000001ff */
[----:B------:R-:W-:Y:S01]  /*5e80*/  IMAD.MOV.U32 R8, RZ, RZ, 0x70 ;  /* 0x00000070ff087424 */ /* 0x000fe200078e00ff */
[----:B------:R2:W3:Y:S01]  /*5e90*/  LDC.64 R14, c[0x4][R2] ;  /* 0x01000000020e7b82 */ /* 0x0004e20000000a00 */
[----:B------:R-:W4:Y:S01]  /*5ea0*/  LDCU.64 UR6, c[0x4][0x88] ;  /* 0x01001100ff0677ac */ /* 0x000f220008000a00 */
[----:B------:R-:W-:Y:S01]  /*5eb0*/  IMAD.MOV.U32 R13, RZ, RZ, RZ ;  /* 0x000000ffff0d7224 */ /* 0x000fe200078e00ff */
[----:B------:R-:W2:Y:S01]  /*5ec0*/  LDCU.64 UR4, c[0x4][0x8] ;  /* 0x01000100ff0477ac */ /* 0x000ea20008000a00 */
[----:B-1----:R-:W-:Y:S01]  /*5ed0*/  MOV R5, UR9 ;  /* 0x0000000900057c02 */ /* 0x002fe20008000f00 */
[----:B------:R-:W-:Y:S01]  /*5ee0*/  IMAD.U32 R4, RZ, RZ, UR8 ;  /* 0x00000008ff047e24 */ /* 0x000fe2000f8e00ff */
[----:B----4-:R-:W-:Y:S01]  /*5ef0*/  MOV R7, UR7 ;  /* 0x0000000700077c02 */ /* 0x010fe20008000f00 */
[----:B------:R-:W-:Y:S01]  /*5f00*/  IMAD.U32 R6, RZ, RZ, UR6 ;  /* 0x00000006ff067e24 */ /* 0x000fe2000f8e00ff */
[----:B--2---:R-:W-:Y:S01]  /*5f10*/  MOV R11, UR5 ;  /* 0x00000005000b7c02 */ /* 0x004fe20008000f00 */
[----:B------:R-:W-:Y:S02]  /*5f20*/  IMAD.U32 R10, RZ, RZ, UR4 ;  /* 0x00000004ff0a7e24 */ /* 0x000fe4000f8e00ff */
[----:B------:R-:W-:Y:S07]  /*5f30*/  LEPC R20, `(.L_x_109) ;  /* 0x000000001014794e */ /* 0x000fee0000000000 */
[----:B---3-5:R-:W-:Y:S05]  /*5f40*/  CALL.ABS.NOINC R14 ;  /* 0x000000000e007343 */ /* 0x028fea0003c00000 */
.L_x_109:
[----:B------:R-:W1:Y:S01]  /*5f50*/  LDCU.64 UR8, c[0x4][0x80] ;  /* 0x01001000ff0877ac */ /* 0x000e620008000a00 */
[----:B------:R-:W2:Y:S01]  /*5f60*/  LDC.64 R2, c[0x4][R2] ;  /* 0x0100000002027b82 */ /* 0x000ea20000000a00 */
[----:B------:R-:W-:Y:S02]  /*5f70*/  HFMA2 R12, -RZ, RZ, 0, 5.9604644775390625e-08 ;  /* 0x00000001ff0c7431 */ /* 0x000fe400000001ff */
[----:B------:R-:W-:Y:S02]  /*5f80*/  IMAD.MOV.U32 R8, RZ, RZ, 0x70 ;  /* 0x00000070ff087424 */ /* 0x000fe400078e00ff */
[----:B------:R-:W-:Y:S01]  /*5f90*/  IMAD.MOV.U32 R13, RZ, RZ, RZ ;  /* 0x000000ffff0d7224 */ /* 0x000fe200078e00ff */
[----:B------:R-:W3:Y:S01]  /*5fa0*/  LDCU.64 UR6, c[0x4][0x88] ;  /* 0x01001100ff0677ac */ /* 0x000ee20008000a00 */
[----:B------:R-:W4:Y:S01]  /*5fb0*/  LDCU.64 UR4, c[0x4][0x8] ;  /* 0x01000100ff0477ac */ /* 0x000f220008000a00 */
[----:B-1----:R-:W-:Y:S02]  /*5fc0*/  MOV R4, UR8 ;  /* 0x0000000800047c02 */ /* 0x002fe40008000f00 */
[----:B------:R-:W-:Y:S02]  /*5fd0*/  MOV R5, UR9 ;  /* 0x0000000900057c02 */ /* 0x000fe40008000f00 */
[----:B---3--:R-:W-:Y:S01]  /*5fe0*/  MOV R7, UR7 ;  /* 0x0000000700077c02 */ /* 0x008fe20008000f00 */
[----:B------:R-:W-:Y:S01]  /*5ff0*/  IMAD.U32 R6, RZ, RZ, UR6 ;  /* 0x00000006ff067e24 */ /* 0x000fe2000f8e00ff */
[----:B----4-:R-:W-:Y:S01]  /*6000*/  MOV R11, UR5 ;  /* 0x00000005000b7c02 */ /* 0x010fe20008000f00 */
[----:B------:R-:W-:Y:S02]  /*6010*/  IMAD.U32 R10, RZ, RZ, UR4 ;  /* 0x00000004ff0a7e24 */ /* 0x000fe4000f8e00ff */
[----:B------:R-:W-:Y:S07]  /*6020*/  LEPC R20, `(.L_x_108) ;  /* 0x000000001014794e */ /* 0x000fee0000000000 */
[----:B--2---:R-:W-:Y:S05]  /*6030*/  CALL.ABS.NOINC R2 ;  /* 0x0000000002007343 */ /* 0x004fea0003c00000 */
.L_x_108:
[----:B------:R-:W-:Y:S05]  /*6040*/  BSYNC.RECONVERGENT B6 ;  /* 0x0000000000067941 */ /* 0x000fea0003800200 */
.L_x_107:
[----:B------:R-:W-:Y:S01]  /*6050*/  ISETP.NE.U32.AND P4, PT, R86, RZ, PT ;  /* 0x000000ff5600720c */ /* 0x000fe20003f85070 */
[----:B------:R-:W-:Y:S01]  /*6060*/  UISETP.NE.AND UP2, UPT, UR50, URZ, UPT ;  /* 0x000000ff3200728c */ /* 0x000fe2000bf45270 */
[----:B------:R-:W-:Y:S01]  /*6070*/  ISETP.NE.U32.AND P2, PT, RZ, UR38, PT ;  /* 0x00000026ff007c0c */ /* 0x000fe2000bf45070 */
[----:B------:R-:W-:Y:S01]  /*6080*/  UISETP.NE.U32.AND UP1, UPT, UR44, URZ, UPT ;  /* 0x000000ff2c00728c */ /* 0x000fe2000bf25070 */
[----:B------:R-:W-:Y:S01]  /*6090*/  ISETP.NE.AND.EX P4, PT, R87, RZ, PT, P4 ;  /* 0x000000ff5700720c */ /* 0x000fe20003f85340 */
[----:B------:R-:W-:Y:S01]  /*60a0*/  UPLOP3.LUT UP0, UPT, UPT, UPT, UPT, 0x40, 0x4 ;  /* 0x000000000004789c */ /* 0x000fe20003f0e870 */
[----:B------:R-:W-:Y:S01]  /*60b0*/  ISETP.NE.AND.EX P2, PT, RZ, UR39, PT, P2 ;  /* 0x00000027ff007c0c */ /* 0x000fe2000bf45320 */
[----:B------:R-:W-:Y:S01]  /*60c0*/  UISETP.NE.AND.EX UP1, UPT, UR45, URZ, UPT, UP1 ;  /* 0x000000ff2d00728c */ /* 0x000fe2000bf25310 */
[----:B------:R-:W-:Y:S04]  /*60d0*/  PLOP3.LUT P1, PT, PT, PT, UP2, 0x80, 0x8 ;  /* 0x000000000008781c */ /* 0x000fe80003f2f028 */
[----:B------:R-:W-:Y:S06]  /*60e0*/  @UP2 UPLOP3.LUT UP0, UPT, UPT, UPT, UP1, 0x80, 0x8 ;  /* 0x000000000008289c */ /* 0x000fec0003f0f010 */
[----:B------:R-:W-:Y:S01]  /*60f0*/  PLOP3.LUT P0, PT, PT, PT, UP0, 0x80, 0x8 ;  /* 0x000000000008781c */ /* 0x000fe20003f0f008 */
[----:B------:R-:W-:Y:S01]  /*6100*/  @!UPT UIADD3 URZ, UPT, UPT, URZ, URZ, URZ ;  /* 0x000000fffffff290 */ /* 0x000fe2000fffe0ff */
[----:B------:R-:W-:Y:S11]  /*6110*/  BRA.U !UP1, `(.L_x_110) ;  /* 0x0000000109387547 */ /* 0x000ff6000b800000 */
[----:B------:R-:W-:Y:S01]  /*6120*/  UISETP.NE.U32.AND UP0, UPT, UR38, URZ, UPT ;  /* 0x000000ff2600728c */ /* 0x000fe2000bf05070 */
[----:B------:R-:W-:Y:S02]  /*6130*/  HFMA2 R0, -RZ, RZ, 0, 5.9604644775390625e-08 ;  /* 0x00000001ff007431 */ /* 0x000fe400000001ff */
[----:B------:R-:W-:Y:S01]  /*6140*/  IMAD.MOV.U32 R92, RZ, RZ, 0x1 ;  /* 0x00000001ff5c7424 */ /* 0x000fe200078e00ff */
[----:B------:R-:W-:Y:S06]  /*6150*/  UISETP.NE.AND.EX UP0, UPT, UR39, URZ, UPT, UP0 ;  /* 0x000000ff2700728c */ /* 0x000fec000bf05300 */
[----:B------:R-:W-:Y:S05]  /*6160*/  PLOP3.LUT P3, PT, PT, PT, UP0, 0x80, 0x8 ;  /* 0x000000000008781c */ /* 0x000fea0003f6f008 */
[----:B------:R-:W1:Y:S01]  /*6170*/  @UP0 LDCU.64 UR6, c[0x0][0x888] ;  /* 0x00011100ff0607ac */ /* 0x000e620008000a00 */
[----:B------:R-:W-:Y:S07]  /*6180*/  @UP0 UIMAD UR4, UR36, UR44, URZ ;  /* 0x0000002c240402a4 */ /* 0x000fee000f8e02ff */
[----:B------:R-:W-:Y:S01]  /*6190*/  @!P3 PRMT R92, R0, 0x7610, R92 ;  /* 0x00007610005cb816 */ /* 0x000fe2000000005c */
[----:B-1----:R-:W-:Y:S03]  /*61a0*/  @UP0 UIMAD.WIDE UR6, UR4, 0x4, UR6 ;  /* 0x00000004040608a5 */ /* 0x002fe6000f8e0206 */
[----:B------:R-:W1:Y:S03]  /*61b0*/  @!UP0 LDCU UR4, c[0x0][0x880] ;  /* 0x00011000ff0487ac */ /* 0x000e660008000800 */
[----:B------:R-:W-:Y:S01]  /*61c0*/  IMAD.U32 R2, RZ, RZ, UR6 ;  /* 0x00000006ff027e24 */ /* 0x000fe2000f8e00ff */
[----:B------:R-:W-:Y:S05]  /*61d0*/  MOV R3, UR7 ;  /* 0x0000000700037c02 */ /* 0x000fea0008000f00 */
[----:B-----5:R2:W5:Y:S02]  /*61e0*/  @P3 LDG.E R49, desc[UR46][R2.64] ;  /* 0x0000002e02313981 */ /* 0x020564000c1e1900 */
[----:B-12---:R-:W-:Y:S02]  /*61f0*/  @!P3 IMAD.U32 R49, RZ, RZ, UR4 ;  /* 0x00000004ff31be24 */ /* 0x006fe4000f8e00ff */
.L_x_110:
[----:B------:R-:W-:Y:S05]  /*6200*/  @!P4 BRA `(.L_x_111) ;  /* 0x000000000020c947 */ /* 0x000fea0003800000 */
[----:B------:R-:W-:Y:S04]  /*6210*/  ISETP.NE.U32.AND P3, PT, R84, RZ, PT ;  /* 0x000000ff5400720c */ /* 0x000fe80003f65070 */
[----:B------:R-:W-:Y:S11]  /*6220*/  ISETP.NE.AND.EX P3, PT, R85, RZ, PT, P3 ;  /* 0x000000ff5500720c */ /* 0x000ff60003f65330 */
[----:B------:R-:W-:Y:S02]  /*6230*/  @!UPT UIADD3 URZ, UPT, UPT, URZ, URZ, URZ ;  /* 0x000000fffffff290 */ /* 0x000fe4000fffe0ff */
[----:B------:R-:W1:Y:S01]  /*6240*/  @P3 LDC.64 R2, c[0x0][0x8a8] ;  /* 0x00022a00ff023b82 */ /* 0x000e620000000a00 */
[----:B------:R-:W-:Y:S04]  /*6250*/  @P3 IMAD R0, R86, UR36, RZ ;  /* 0x0000002456003c24 */ /* 0x000fe8000f8e02ff */
[----:B-1----:R-:W-:Y:S05]  /*6260*/  @P3 IMAD.WIDE R2, R0, 0x4, R2 ;  /* 0x0000000400023825 */ /* 0x002fea00078e0202 */
[----:B-----5:R1:W5:Y:S02]  /*6270*/  @P3 LDG.E R47, desc[UR46][R2.64] ;  /* 0x0000002e022f3981 */ /* 0x020364000c1e1900 */
[----:B-1----:R-:W2:Y:S02]  /*6280*/  @!P3 LDC R47, c[0x0][0x8a0] ;  /* 0x00022800ff2fbb82 */ /* 0x002ea40000000800 */
.L_x_111:
[----:B-----5:R-:W-:Y:S01]  /*6290*/  FSETP.NEU.AND P3, PT, R49, RZ, PT ;  /* 0x000000ff3100720b */ /* 0x020fe20003f6d000 */
[----:B------:R-:W-:Y:S01]  /*62a0*/  BSSY B1, `(.L_x_112) ;  /* 0x0000039000017945 */ /* 0x000fe20003800000 */
[----:B------:R-:W-:Y:S01]  /*62b0*/  SEL R3, RZ, 0xffffffff, P2 ;  /* 0xffffffffff037807 */ /* 0x000fe20001000000 */
[----:B------:R-:W-:Y:S01]  /*62c0*/  IMAD.MOV.U32 R61, RZ, RZ, 0x1 ;  /* 0x00000001ff3d7424 */ /* 0x000fe200078e00ff */
[----:B------:R-:W-:Y:S01]  /*62d0*/  @P1 LOP3.LUT P2, RZ, R92, 0xff, RZ, 0xc0, !PT ;  /* 0x000000ff5cff1812 */ /* 0x000fe2000784c0ff */
[----:B------:R-:W-:Y:S01]  /*62e0*/  IMAD R48, R45, 0x80, R46 ;  /* 0x000000802d307824 */ /* 0x000fe200078e022e */
[----:B------:R-:W-:Y:S01]  /*62f0*/  @P1 SEL R0, RZ, 0xffffffff, P3 ;  /* 0xffffffffff001807 */ /* 0x000fe20001800000 */
[----:B------:R-:W-:Y:S01]  /*6300*/  IMAD R110, R105, -0x10, R103 ;  /* 0xfffffff0696e7824 */ /* 0x000fe200078e0267 */
[----:B------:R-:W-:Y:S01]  /*6310*/  LOP3.LUT R101, R101, 0x1, RZ, 0x3c, !PT ;  /* 0x0000000165657812 */ /* 0x000fe200078e3cff */
[----:B------:R-:W-:Y:S01]  /*6320*/  IMAD.MOV.U32 R60, RZ, RZ, RZ ;  /* 0x000000ffff3c7224 */ /* 0x000fe200078e00ff */
[----:B------:R-:W-:Y:S02]  /*6330*/  @P0 SEL R0, R3, R0, !P2 ;  /* 0x0000000003000207 */ /* 0x000fe40005000000 */
[----:B------:R-:W-:Y:S02]  /*6340*/  CS2R R82, SRZ ;  /* 0x0000000000527805 */ /* 0x000fe4000001ff00 */
[----:B------:R-:W-:Y:S02]  /*6350*/  LEA R112, R45, UR48, 0x3 ;  /* 0x000000302d707c11 */ /* 0x000fe4000f8e18ff */
[----:B------:R-:W-:Y:S02]  /*6360*/  CS2R R80, SRZ ;  /* 0x0000000000507805 */ /* 0x000fe4000001ff00 */
[----:B------:R-:W-:Y:S02]  /*6370*/  @P1 LOP3.LUT R0, R0, 0x1, RZ, 0xc0, !PT ;  /* 0x0000000100001812 */ /* 0x000fe400078ec0ff */
[----:B------:R-:W-:Y:S02]  /*6380*/  CS2R R74, SRZ ;  /* 0x00000000004a7805 */ /* 0x000fe4000001ff00 */
[----:B------:R-:W-:Y:S02]  /*6390*/  PLOP3.LUT P2, PT, PT, PT, UP1, 0x80, 0x8 ;  /* 0x000000000008781c */ /* 0x000fe40003f4f018 */
[----:B------:R-:W-:Y:S02]  /*63a0*/  CS2R R72, SRZ ;  /* 0x0000000000487805 */ /* 0x000fe4000001ff00 */
[----:B------:R-:W-:Y:S02]  /*63b0*/  ISETP.NE.U32.OR P5, PT, R0, 0x1, !P1 ;  /* 0x000000010000780c */ /* 0x000fe40004fa5470 */
[----:B------:R-:W-:Y:S02]  /*63c0*/  CS2R R66, SRZ ;  /* 0x0000000000427805 */ /* 0x000fe4000001ff00 */
[----:B------:R-:W-:Y:S02]  /*63d0*/  LOP3.LUT P4, R108, R92, 0xff, RZ, 0xc0, !PT ;  /* 0x000000ff5c6c7812 */ /* 0x000fe4000788c0ff */
[----:B------:R-:W-:Y:S02]  /*63e0*/  CS2R R64, SRZ ;  /* 0x0000000000407805 */ /* 0x000fe4000001ff00 */
[----:B------:R-:W-:Y:S02]  /*63f0*/  SEL R2, RZ, 0xffffffff, P3 ;  /* 0xffffffffff027807 */ /* 0x000fe40001800000 */
[----:B------:R-:W-:Y:S02]  /*6400*/  CS2R R58, SRZ ;  /* 0x00000000003a7805 */ /* 0x000fe4000001ff00 */
[----:B------:R-:W-:Y:S02]  /*6410*/  P2R R111, PR, RZ, 0x20 ;  /* 0x00000020ff6f7803 */ /* 0x000fe40000000000 */
[----:B------:R-:W-:Y:S02]  /*6420*/  CS2R R56, SRZ ;  /* 0x0000000000387805 */ /* 0x000fe4000001ff00 */
[----:B------:R-:W-:Y:S02]  /*6430*/  @P2 SEL R2, R3, R2, !P4 ;  /* 0x0000000203022207 */ /* 0x000fe40006000000 */
[----:B------:R-:W-:Y:S02]  /*6440*/  @P5 SHF.L.U32 R0, R101, 0x1f, RZ ;  /* 0x0000001f65005819 */ /* 0x000fe400000006ff */
[----:B------:R-:W-:Y:S02]  /*6450*/  LOP3.LUT R2, R2, 0x1, RZ, 0xc0, !PT ;  /* 0x0000000102027812 */ /* 0x000fe400078ec0ff */
[----:B------:R1:W3:Y:S02]  /*6460*/  @P5 SYNCS.PHASECHK.TRANS64.TRYWAIT P1, [UR48+0x80], R0 ;  /* 0x00008000ff0055a7 */ /* 0x0002e40008021130 */
[----:B------:R-:W-:Y:S04]  /*6470*/  ISETP.NE.U32.AND P2, PT, R2, 0x1, PT ;  /* 0x000000010200780c */ /* 0x000fe80003f45070 */
[----:B------:R-:W-:Y:S02]  /*6480*/  P2R R62, PR, RZ, 0x4 ;  /* 0x00000004ff3e7803 */ /* 0x000fe40000000000 */
[----:B-1----:R-:W-:Y:S04]  /*6490*/  SHF.L.U32 R0, R100, 0x1f, RZ ;  /* 0x0000001f64007819 */ /* 0x002fe800000006ff */
[----:B------:R1:W4:Y:S01]  /*64a0*/  SYNCS.PHASECHK.TRANS64.TRYWAIT P0, [R112+URZ+0xf0], R0 ;  /* 0x0000f000700075a7 */ /* 0x00032200080011ff */
[----:B---3--:R-:W-:Y:S01]  /*64b0*/  @P5 SEL R61, RZ, 0x1, !P1 ;  /* 0x00000001ff3d5807 */ /* 0x008fe20004800000 */
[----:B-1----:R-:W-:Y:S06]  /*64c0*/  @!P5 BRA `(.L_x_113) ;  /* 0x000000000058d947 */ /* 0x002fec0003800000 */
[----:B------:R-:W-:Y:S01]  /*64d0*/  IMAD.MOV.U32 R83, RZ, RZ, RZ ;  /* 0x000000ffff537224 */ /* 0x000fe200078e00ff */
[----:B------:R-:W-:Y:S01]  /*64e0*/  ISETP.NE.AND P1, PT, R61, RZ, PT ;  /* 0x000000ff3d00720c */ /* 0x000fe20003f25270 */
[----:B------:R-:W-:Y:S01]  /*64f0*/  BSSY B0, `(.L_x_114) ;  /* 0x000000c000007945 */ /* 0x000fe20003800000 */
[----:B------:R-:W-:Y:S02]  /*6500*/  CS2R R58, SRZ ;  /* 0x00000000003a7805 */ /* 0x000fe4000001ff00 */
[----:B------:R-:W-:Y:S02]  /*6510*/  CS2R R56, SRZ ;  /* 0x0000000000387805 */ /* 0x000fe4000001ff00 */
[----:B------:R-:W-:Y:S02]  /*6520*/  CS2R R66, SRZ ;  /* 0x0000000000427805 */ /* 0x000fe4000001ff00 */
[----:B------:R-:W-:Y:S02]  /*6530*/  CS2R R64, SRZ ;  /* 0x0000000000407805 */ /* 0x000fe4000001ff00 */
[----:B------:R-:W-:Y:S02]  /*6540*/  CS2R R74, SRZ ;  /* 0x00000000004a7805 */ /* 0x000fe4000001ff00 */
[----:B------:R-:W-:Y:S02]  /*6550*/  CS2R R72, SRZ ;  /* 0x0000000000487805 */ /* 0x000fe4000001ff00 */
[----:B------:R-:W-:Y:S01]  /*6560*/  CS2R R80, SRZ ;  /* 0x0000000000507805 */ /* 0x000fe2000001ff00 */
[----:B------:R-:W-:Y:S06]  /*6570*/  @P1 BRA `(.L_x_115) ;  /* 0x00000000000c1947 */ /* 0x000fec0003800000 */
[----:B------:R-:W-:Y:S04]  /*6580*/  SHF.L.U32 R3, R101, 0x1f, RZ ;  /* 0x0000001f65037819 */ /* 0x000fe800000006ff */
[----:B------:R-:W1:Y:S02]  /*6590*/  SYNCS.PHASECHK.TRANS64.TRYWAIT P1, [UR48+0x80], R3 ;  /* 0x00008003ff0075a7 */ /* 0x000e640008021130 */
[----:B-1----:R-:W-:Y:S05]  /*65a0*/  @!P1 BRA `(.L_x_116) ;  /* 0x00000040005c9947 */ /* 0x002fea0003800000 */
.L_x_115:
[----:B------:R-:W-:Y:S05]  /*65b0*/  BSYNC B0 ;  /* 0x0000000000007941 */ /* 0x000fea0003800000 */
.L_x_114:
[----:B------:R-:W-:Y:S01]  /*65c0*/  ISETP.NE.AND P1, PT, R62, RZ, PT ;  /* 0x000000ff3e00720c */ /* 0x000fe20003f25270 */
[----:B------:R-:W-:Y:S11]  /*65d0*/  HFMA2 R60, -RZ, RZ, 0, 5.9604644775390625e-08 ;  /* 0x00000001ff3c7431 */ /* 0x000ff600000001ff */
[----:B------:R-:W-:Y:S01]  /*65e0*/  @!UPT UIADD3 URZ, UPT, UPT, URZ, URZ, URZ ;  /* 0x000000fffffff290 */ /* 0x000fe2000fffe0ff */
[----:B------:R3:W1:Y:S04]  /*65f0*/  @P1 LDS.128 R56, [R104] ;  /* 0x0000000068381984 */ /* 0x0006680000000c00 */
[----:B------:R3:W1:Y:S04]  /*6600*/  @P1 LDS.128 R64, [R103+0x10] ;  /* 0x0000100067401984 */ /* 0x0006680000000c00 */
[----:B------:R3:W1:Y:S04]  /*6610*/  @P1 LDS.128 R72, [R102+0x20] ;  /* 0x0000200066481984 */ /* 0x0006680000000c00 */
[----:B------:R3:W1:Y:S02]  /*6620*/  @P1 LDS.128 R80, [R110+0x30] ;  /* 0x000030006e501984 */ /* 0x0006640000000c00 */
.L_x_113:
[----:B------:R-:W-:Y:S05]  /*6630*/  BSYNC B1 ;  /* 0x0000000000017941 */ /* 0x000fea0003800000 */
.L_x_112:
[----:B-1----:R-:W-:Y:S04]  /*6640*/  SHF.R.U32.HI R2, RZ, 0x15, R48 ;  /* 0x00000015ff027819 */ /* 0x002fe80000011630 */
[----:B------:R-:W-:Y:S01]  /*6650*/  LOP3.LUT P1, RZ, R2, 0x3, R96, 0x48, !PT ;  /* 0x0000000302ff7812 */ /* 0x000fe20007824860 */
[----:B------:R-:W-:Y:S01]  /*6660*/  @!UPT UIADD3 URZ, UPT, UPT, URZ, URZ, URZ ;  /* 0x000000fffffff290 */ /* 0x000fe2000fffe0ff */
[----:B----4-:R-:W-:Y:S11]  /*6670*/  @P0 BRA `(.L_x_117) ;  /* 0x0000000000080947 */ /* 0x010ff60003800000 */
[----:B------:R-:W1:Y:S02]  /*6680*/  SYNCS.PHASECHK.TRANS64.TRYWAIT P0, [R112+URZ+0xf0], R0 ;  /* 0x0000f000700075a7 */ /* 0x000e6400080011ff */
[----:B-1----:R-:W-:Y:S05]  /*6690*/  @!P0 BRA `(.L_x_118) ;  /* 0x0000004000388947 */ /* 0x002fea0003800000 */
.L_x_117:
[----:B------:R-:W-:Y:S05]  /*66a0*/  @!P1 BRA `(.L_x_119) ;  /* 0x0000000000409947 */ /* 0x000fea0003800000 */
[----:B------:R-:W4:Y:S01]  /*66b0*/  LDCU.64 UR8, c[0x4][0x70] ;  /* 0x01000e00ff0877ac */ /* 0x000f220008000a00 */
[----:B------:R-:W-:Y:S01]  /*66c0*/  MOV R3, 0x0 ;  /* 0x0000000000037802 */ /* 0x000fe20000000f00 */
[----:B------:R-:W-:Y:S02]  /*66d0*/  HFMA2 R12, -RZ, RZ, 0, 5.9604644775390625e-08 ;  /* 0x00000001ff0c7431 */ /* 0x000fe400000001ff */
[----:B------:R-:W-:Y:S02]  /*66e0*/  IMAD.MOV.U32 R8, RZ, RZ, 0x192 ;  /* 0x00000192ff087424 */ /* 0x000fe400078e00ff */
[----:B------:R-:W-:Y:S01]  /*66f0*/  IMAD.MOV.U32 R13, RZ, RZ, RZ ;  /* 0x000000ffff0d7224 */ /* 0x000fe200078e00ff */
[----:B------:R-:W5:Y:S01]  /*6700*/  LDCU.64 UR6, c[0x4][0x78] ;  /* 0x01000f00ff0677ac */ /* 0x000f620008000a00 */
[----:B------:R-:W1:Y:S01]  /*6710*/  LDC.64 R2, c[0x4][R3] ;  /* 0x0100000003027b82 */ /* 0x000e620000000a00 */
[----:B------:R-:W2:Y:S01]  /*6720*/  LDCU.64 UR4, c[0x4][0x10] ;  /* 0x01000200ff0477ac */ /* 0x000ea20008000a00 */
[----:B----4-:R-:W-:Y:S01]  /*6730*/  MOV R5, UR9 ;  /* 0x0000000900057c02 */ /* 0x010fe20008000f00 */
[----:B------:R-:W-:Y:S01]  /*6740*/  IMAD.U32 R4, RZ, RZ, UR8 ;  /* 0x00000008ff047e24 */ /* 0x000fe2000f8e00ff */
[----:B-----5:R-:W-:Y:S01]  /*6750*/  MOV R7, UR7 ;  /* 0x0000000700077c02 */ /* 0x020fe20008000f00 */
[----:B------:R-:W-:Y:S01]  /*6760*/  IMAD.U32 R6, RZ, RZ, UR6 ;  /* 0x00000006ff067e24 */ /* 0x000fe2000f8e00ff */
[----:B--2---:R-:W-:Y:S01]  /*6770*/  MOV R11, UR5 ;  /* 0x00000005000b7c02 */ /* 0x004fe20008000f00 */
[----:B------:R-:W-:Y:S02]  /*6780*/  IMAD.U32 R10, RZ, RZ, UR4 ;  /* 0x00000004ff0a7e24 */ /* 0x000fe4000f8e00ff */
[----:B------:R-:W-:Y:S07]  /*6790*/  LEPC R20, `(.L_x_119) ;  /* 0x000000001014794e */ /* 0x000fee0000000000 */
[----:B-1-3--:R-:W-:Y:S05]  /*67a0*/  CALL.ABS.NOINC R2 ;  /* 0x0000000002007343 */ /* 0x00afea0003c00000 */
.L_x_119:
[----:B------:R-:W-:Y:S01]  /*67b0*/  SHF.L.U32 R50, R56, 0x10, RZ ;  /* 0x0000001038327819 */ /* 0x000fe200000006ff */
[----:B------:R-:W-:Y:S05]  /*67c0*/  WARPSYNC.ALL ;  /* 0x0000000000007948 */ /* 0x000fea0003800000 */
[----:B------:R-:W-:Y:S01]  /*67d0*/  R2UR UR4, R48 ;  /* 0x00000000300472ca */ /* 0x000fe200000e0000 */
[----:B------:R-:W-:Y:S01]  /*67e0*/  BSSY.RECONVERGENT B0, `(.L_x_120) ;  /* 0x000008c000007945 */ /* 0x000fe20003800200 */
[----:B------:R-:W-:Y:S02]  /*67f0*/  LOP3.LUT R51, R56, 0xffff0000, RZ, 0xc0, !PT ;  /* 0xffff000038337812 */ /* 0x000fe400078ec0ff */
[----:B------:R-:W-:Y:S02]  /*6800*/  SHF.L.U32 R52, R57, 0x10, RZ ;  /* 0x0000001039347819 */ /* 0x000fe400000006ff */
[----:B------:R-:W-:Y:S07]  /*6810*/  ISETP.NE.AND P0, PT, R106, RZ, PT ;  /* 0x000000ff6a00720c */ /* 0x000fee0003f05270 */
[----:B------:R-:W1:Y:S02]  /*6820*/  LDTM.x32 R4, tmem[UR4] ;  /* 0x00000004000479ee */ /* 0x000e6400082c0000 */
[C---:B-12---:R-:W-:Y:S01]  /*6830*/  FMUL R0, R47.reuse, R4 ;  /* 0x000000042f007220 */ /* 0x046fe20000400000 */
[C---:B------:R-:W-:Y:S01]  /*6840*/  FMUL R2, R47.reuse, R5 ;  /* 0x000000052f027220 */ /* 0x040fe20000400000 */
[C---:B------:R-:W-:Y:S01]  /*6850*/  FMUL R4, R47.reuse, R8 ;  /* 0x000000082f047220 */ /* 0x040fe20000400000 */
[C---:B------:R-:W-:Y:S01]  /*6860*/  FMUL R3, R47.reuse, R6 ;  /* 0x000000062f037220 */ /* 0x040fe20000400000 */
[C---:B------:R-:W-:Y:S01]  /*6870*/  FMUL R5, R47.reuse, R9 ;  /* 0x000000092f057220 */ /* 0x040fe20000400000 */
[C---:B------:R-:W-:Y:S01]  /*6880*/  FMUL R8, R47.reuse, R12 ;  /* 0x0000000c2f087220 */ /* 0x040fe20000400000 */
[C---:B------:R-:W-:Y:S01]  /*6890*/  FMUL R6, R47.reuse, R10 ;  /* 0x0000000a2f067220 */ /* 0x040fe20000400000 */
[C---:B------:R-:W-:Y:S01]  /*68a0*/  FMUL R9, R47.reuse, R13 ;  /* 0x0000000d2f097220 */ /* 0x040fe20000400000 */
[----:B------:R-:W-:Y:S01]  /*68b0*/  FMUL R12, R47, R16 ;  /* 0x000000102f0c7220 */ /* 0x000fe20000400000 */
[----:B------:R-:W-:Y:S01]  /*68c0*/  FFMA R0, R49, R50, R0 ;  /* 0x0000003231007223 */ /* 0x000fe20000000000 */
[C---:B------:R-:W-:Y:S01]  /*68d0*/  FMUL R10, R47.reuse, R14 ;  /* 0x0000000e2f0a7220 */ /* 0x040fe20000400000 */
[C---:B------:R-:W-:Y:S01]  /*68e0*/  FMUL R13, R47.reuse, R17 ;  /* 0x000000112f0d7220 */ /* 0x040fe20000400000 */
[----:B------:R-:W-:Y:S01]  /*68f0*/  FMUL R16, R47, R20 ;  /* 0x000000142f107220 */ /* 0x000fe20000400000 */
[----:B------:R-:W-:Y:S01]  /*6900*/  FFMA R2, R49, R51, R2 ;  /* 0x0000003331027223 */ /* 0x000fe20000000002 */
[C---:B------:R-:W-:Y:S01]  /*6910*/  FMUL R14, R47.reuse, R18 ;  /* 0x000000122f0e7220 */ /* 0x040fe20000400000 */
        /* <DEDUP_REMOVED lines=8> */
[----:B------:R-:W-:Y:S01]  /*69a0*/  LOP3.LUT R32, R57, 0xffff0000, RZ, 0xc0, !PT ;  /* 0xffff000039207812 */ /* 0x000fe200078ec0ff */
[C---:B------:R-:W-:Y:S01]  /*69b0*/  FMUL R26, R47.reuse, R30 ;  /* 0x0000001e2f1a7220 */ /* 0x040fe20000400000 */
[----:B------:R-:W-:Y:S01]  /*69c0*/  FMUL R29, R47, R33 ;  /* 0x000000212f1d7220 */ /* 0x000fe20000400000 */
[----:B------:R-:W-:Y:S01]  /*69d0*/  SHF.L.U32 R33, R58, 0x10, RZ ;  /* 0x000000103a217819 */ /* 0x000fe200000006ff */
[----:B------:R-:W-:Y:S01]  /*69e0*/  FFMA R3, R49, R52, R3 ;  /* 0x0000003431037223 */ /* 0x000fe20000000003 */
[----:B------:R-:W-:Y:S01]  /*69f0*/  F2FP.BF16.F32.PACK_AB R52, R2, R0 ;  /* 0x000000000234723e */ /* 0x000fe200000010ff */
[----:B------:R-:W-:Y:S01]  /*6a00*/  FMUL R7, R47, R7 ;  /* 0x000000072f077220 */ /* 0x000fe20000400000 */
[----:B------:R-:W-:Y:S01]  /*6a10*/  SHF.L.U32 R0, R59, 0x10, RZ ;  /* 0x000000103b007819 */ /* 0x000fe200000006ff */
[----:B------:R-:W-:Y:S01]  /*6a20*/  FMUL R30, R47, R34 ;  /* 0x000000222f1e7220 */ /* 0x000fe20000400000 */
[----:B------:R-:W-:Y:S01]  /*6a30*/  LOP3.LUT R34, R58, 0xffff0000, RZ, 0xc0, !PT ;  /* 0xffff00003a227812 */ /* 0x000fe200078ec0ff */
[----:B------:R-:W-:Y:S01]  /*6a40*/  FFMA R7, R49, R32, R7 ;  /* 0x0000002031077223 */ /* 0x000fe20000000007 */
[----:B------:R-:W-:Y:S01]  /*6a50*/  LOP3.LUT R2, R59, 0xffff0000, RZ, 0xc0, !PT ;  /* 0xffff00003b027812 */ /* 0x000fe200078ec0ff */
[----:B------:R-:W-:Y:S01]  /*6a60*/  FFMA R4, R49, R33, R4 ;  /* 0x0000002131047223 */ /* 0x000fe20000000004 */
[----:B------:R-:W-:Y:S01]  /*6a70*/  FMUL R11, R47, R11 ;  /* 0x0000000b2f0b7220 */ /* 0x000fe20000400000 */
[----:B------:R-:W-:Y:S01]  /*6a80*/  FFMA R5, R49, R34, R5 ;  /* 0x0000002231057223 */ /* 0x000fe20000000005 */
[----:B------:R-:W-:Y:S01]  /*6a90*/  F2FP.BF16.F32.PACK_AB R53, R7, R3 ;  /* 0x000000030735723e */ /* 0x000fe200000010ff */
[C---:B------:R-:W-:Y:S01]  /*6aa0*/  FFMA R6, R49.reuse, R0, R6 ;  /* 0x0000000031067223 */ /* 0x040fe20000000006 */
[C---:B------:R-:W-:Y:S01]  /*6ab0*/  SHF.L.U32 R0, R64.reuse, 0x10, RZ ;  /* 0x0000001040007819 */ /* 0x040fe200000006ff */
[----:B------:R-:W-:Y:S01]  /*6ac0*/  FFMA R11, R49, R2, R11 ;  /* 0x00000002310b7223 */ /* 0x000fe2000000000b */
[----:B------:R-:W-:Y:S01]  /*6ad0*/  LOP3.LUT R2, R64, 0xffff0000, RZ, 0xc0, !PT ;  /* 0xffff000040027812 */ /* 0x000fe200078ec0ff */
[----:B------:R-:W-:Y:S01]  /*6ae0*/  FMUL R15, R47, R15 ;  /* 0x0000000f2f0f7220 */ /* 0x000fe20000400000 */
[----:B------:R-:W-:Y:S01]  /*6af0*/  SHF.L.U32 R3, R65, 0x10, RZ ;  /* 0x0000001041037819 */ /* 0x000fe200000006ff */
[----:B------:R-:W-:Y:S01]  /*6b00*/  FFMA R8, R49, R0, R8 ;  /* 0x0000000031087223 */ /* 0x000fe20000000008 */
[----:B------:R-:W-:Y:S01]  /*6b10*/  LOP3.LUT R0, R65, 0xffff0000, RZ, 0xc0, !PT ;  /* 0xffff000041007812 */ /* 0x000fe200078ec0ff */
[C---:B------:R-:W-:Y:S01]  /*6b20*/  FFMA R9, R49.reuse, R2, R9 ;  /* 0x0000000231097223 */ /* 0x040fe20000000009 */
[C---:B------:R-:W-:Y:S01]  /*6b30*/  SHF.L.U32 R2, R66.reuse, 0x10, RZ ;  /* 0x0000001042027819 */ /* 0x040fe200000006ff */
[----:B------:R-:W-:Y:S01]  /*6b40*/  FFMA R10, R49, R3, R10 ;  /* 0x00000003310a7223 */ /* 0x000fe2000000000a */
[----:B------:R-:W-:Y:S01]  /*6b50*/  SHF.L.U32 R3, R67, 0x10, RZ ;  /* 0x0000001043037819 */ /* 0x000fe200000006ff */
[C---:B------:R-:W-:Y:S01]  /*6b60*/  FFMA R15, R49.reuse, R0, R15 ;  /* 0x00000000310f7223 */ /* 0x040fe2000000000f */
[----:B------:R-:W-:Y:S01]  /*6b70*/  LOP3.LUT R0, R66, 0xffff0000, RZ, 0xc0, !PT ;  /* 0xffff000042007812 */ /* 0x000fe200078ec0ff */
[----:B------:R-:W-:Y:S01]  /*6b80*/  FFMA R12, R49, R2, R12 ;  /* 0x00000002310c7223 */ /* 0x000fe2000000000c */
[C---:B------:R-:W-:Y:S01]  /*6b90*/  SHF.L.U32 R2, R72.reuse, 0x10, RZ ;  /* 0x0000001048027819 */ /* 0x040fe200000006ff */
[----:B------:R-:W-:Y:S01]  /*6ba0*/  FMUL R19, R47, R19 ;  /* 0x000000132f137220 */ /* 0x000fe20000400000 */
[----:B------:R-:W-:Y:S01]  /*6bb0*/  F2FP.BF16.F32.PACK_AB R54, R5, R4 ;  /* 0x000000040536723e */ /* 0x000fe200000010ff */
[----:B------:R-:W-:Y:S01]  /*6bc0*/  FFMA R13, R49, R0, R13 ;  /* 0x00000000310d7223 */ /* 0x000fe2000000000d */
[----:B------:R-:W-:Y:S01]  /*6bd0*/  LOP3.LUT R0, R67, 0xffff0000, RZ, 0xc0, !PT ;  /* 0xffff000043007812 */ /* 0x000fe200078ec0ff */
[----:B------:R-:W-:Y:S01]  /*6be0*/  FFMA R14, R49, R3, R14 ;  /* 0x00000003310e7223 */ /* 0x000fe2000000000e */
[----:B------:R-:W-:Y:S01]  /*6bf0*/  LOP3.LUT R3, R72, 0xffff0000, RZ, 0xc0, !PT ;  /* 0xffff000048037812 */ /* 0x000fe200078ec0ff */
[----:B------:R-:W-:Y:S01]  /*6c00*/  FMUL R23, R47, R23 ;  /* 0x000000172f177220 */ /* 0x000fe20000400000 */
[----:B------:R-:W-:Y:S01]  /*6c10*/  F2FP.BF16.F32.PACK_AB R55, R11, R6 ;  /* 0x000000060b37723e */ /* 0x000fe200000010ff */
[----:B------:R-:W-:Y:S01]  /*6c20*/  FFMA R19, R49, R0, R19 ;  /* 0x0000000031137223 */ /* 0x000fe20000000013 */
[----:B------:R-:W-:Y:S01]  /*6c30*/  SHF.L.U32 R0, R73, 0x10, RZ ;  /* 0x0000001049007819 */ /* 0x000fe200000006ff */
[----:B------:R-:W-:Y:S01]  /*6c40*/  FFMA R16, R49, R2, R16 ;  /* 0x0000000231107223 */ /* 0x000fe20000000010 */
[----:B------:R-:W-:Y:S01]  /*6c50*/  LOP3.LUT R2, R73, 0xffff0000, RZ, 0xc0, !PT ;  /* 0xffff000049027812 */ /* 0x000fe200078ec0ff */
[----:B------:R-:W-:Y:S01]  /*6c60*/  FFMA R17, R49, R3, R17 ;  /* 0x0000000331117223 */ /* 0x000fe20000000011 */
[----:B------:R-:W-:Y:S01]  /*6c70*/  SHF.L.U32 R3, R75, 0x10, RZ ;  /* 0x000000104b037819 */ /* 0x000fe200000006ff */
[----:B------:R-:W-:Y:S01]  /*6c80*/  FFMA R18, R49, R0, R18 ;  /* 0x0000000031127223 */ /* 0x000fe20000000012 */
[C---:B------:R-:W-:Y:S01]  /*6c90*/  SHF.L.U32 R0, R74.reuse, 0x10, RZ ;  /* 0x000000104a007819 */ /* 0x040fe200000006ff */
[----:B------:R1:W-:Y:S01]  /*6ca0*/  STS.128 [R104], R52 ;  /* 0x0000003468007388 */ /* 0x0003e20000000c00 */
[----:B------:R-:W-:Y:S01]  /*6cb0*/  F2FP.BF16.F32.PACK_AB R8, R9, R8 ;  /* 0x000000080908723e */ /* 0x000fe200000010ff */
[C---:B------:R-:W-:Y:S01]  /*6cc0*/  FFMA R23, R49.reuse, R2, R23 ;  /* 0x0000000231177223 */ /* 0x040fe20000000017 */
[----:B------:R-:W-:Y:S01]  /*6cd0*/  LOP3.LUT R2, R74, 0xffff0000, RZ, 0xc0, !PT ;  /* 0xffff00004a027812 */ /* 0x000fe200078ec0ff */
[----:B------:R-:W-:Y:S01]  /*6ce0*/  FFMA R20, R49, R0, R20 ;  /* 0x0000000031147223 */ /* 0x000fe20000000014 */
[----:B------:R-:W-:Y:S01]  /*6cf0*/  LOP3.LUT R0, R75, 0xffff0000, RZ, 0xc0, !PT ;  /* 0xffff00004b007812 */ /* 0x000fe200078ec0ff */
[----:B------:R-:W-:Y:S01]  /*6d00*/  FMUL R27, R47, R27 ;  /* 0x0000001b2f1b7220 */ /* 0x000fe20000400000 */
[----:B------:R-:W-:Y:S01]  /*6d10*/  F2FP.BF16.F32.PACK_AB R9, R15, R10 ;  /* 0x0000000a0f09723e */ /* 0x000fe200000010ff */
[C---:B------:R-:W-:Y:S01]  /*6d20*/  FFMA R21, R49.reuse, R2, R21 ;  /* 0x0000000231157223 */ /* 0x040fe20000000015 */
[C---:B------:R-:W-:Y:S01]  /*6d30*/  FFMA R22, R49.reuse, R3, R22 ;  /* 0x0000000331167223 */ /* 0x040fe20000000016 */
[----:B------:R-:W-:Y:S01]  /*6d40*/  FFMA R27, R49, R0, R27 ;  /* 0x00000000311b7223 */ /* 0x000fe2000000001b */
[C---:B------:R-:W-:Y:S01]  /*6d50*/  SHF.L.U32 R2, R80.reuse, 0x10, RZ ;  /* 0x0000001050027819 */ /* 0x040fe200000006ff */
[C---:B------:R-:W-:Y:S01]  /*6d60*/  FMUL R31, R47.reuse, R31 ;  /* 0x0000001f2f1f7220 */ /* 0x040fe20000400000 */
[----:B------:R-:W-:Y:S01]  /*6d70*/  LOP3.LUT R0, R80, 0xffff0000, RZ, 0xc0, !PT ;  /* 0xffff000050007812 */ /* 0x000fe200078ec0ff */
[----:B------:R-:W-:Y:S01]  /*6d80*/  FMUL R35, R47, R35 ;  /* 0x000000232f237220 */ /* 0x000fe20000400000 */
[----:B------:R-:W-:Y:S01]  /*6d90*/  SHF.L.U32 R3, R81, 0x10, RZ ;  /* 0x0000001051037819 */ /* 0x000fe200000006ff */
[----:B------:R-:W-:Y:S01]  /*6da0*/  FFMA R24, R49, R2, R24 ;  /* 0x0000000231187223 */ /* 0x000fe20000000018 */
[----:B------:R-:W-:Y:S01]  /*6db0*/  F2FP.BF16.F32.PACK_AB R10, R13, R12 ;  /* 0x0000000c0d0a723e */ /* 0x000fe200000010ff */
[----:B------:R-:W-:Y:S01]  /*6dc0*/  FFMA R25, R49, R0, R25 ;  /* 0x0000000031197223 */ /* 0x000fe20000000019 */
[----:B------:R-:W-:Y:S01]  /*6dd0*/  F2FP.BF16.F32.PACK_AB R11, R19, R14 ;  /* 0x0000000e130b723e */ /* 0x000fe200000010ff */
[----:B------:R-:W-:Y:S01]  /*6de0*/  FFMA R26, R49, R3, R26 ;  /* 0x00000003311a7223 */ /* 0x000fe2000000001a */
[----:B------:R-:W-:Y:S02]  /*6df0*/  LOP3.LUT R0, R81, 0xffff0000, RZ, 0xc0, !PT ;  /* 0xffff000051007812 */ /* 0x000fe400078ec0ff */
[C---:B------:R-:W-:Y:S01]  /*6e00*/  SHF.L.U32 R2, R82.reuse, 0x10, RZ ;  /* 0x0000001052027819 */ /* 0x040fe200000006ff */
[----:B------:R1:W-:Y:S01]  /*6e10*/  STS.128 [R103+0x10], R8 ;  /* 0x0000100867007388 */ /* 0x0003e20000000c00 */
[----:B------:R-:W-:Y:S01]  /*6e20*/  LOP3.LUT R3, R82, 0xffff0000, RZ, 0xc0, !PT ;  /* 0xffff000052037812 */ /* 0x000fe200078ec0ff */
[----:B------:R-:W-:Y:S01]  /*6e30*/  FFMA R31, R49, R0, R31 ;  /* 0x00000000311f7223 */ /* 0x000fe2000000001f */
[----:B------:R-:W-:Y:S01]  /*6e40*/  SHF.L.U32 R4, R83, 0x10, RZ ;  /* 0x0000001053047819 */ /* 0x000fe200000006ff */
[----:B------:R-:W-:Y:S01]  /*6e50*/  FFMA R28, R49, R2, R28 ;  /* 0x00000002311c7223 */ /* 0x000fe2000000001c */
[----:B------:R-:W-:Y:S01]  /*6e60*/  F2FP.BF16.F32.PACK_AB R16, R17, R16 ;  /* 0x000000101110723e */ /* 0x000fe200000010ff */
[----:B------:R-:W-:Y:S01]  /*6e70*/  FFMA R29, R49, R3, R29 ;  /* 0x00000003311d7223 */ /* 0x000fe2000000001d */
[----:B------:R-:W-:Y:S01]  /*6e80*/  LOP3.LUT R5, R83, 0xffff0000, RZ, 0xc0, !PT ;  /* 0xffff000053057812 */ /* 0x000fe200078ec0ff */
[----:B------:R-:W-:Y:S01]  /*6e90*/  FFMA R30, R49, R4, R30 ;  /* 0x00000004311e7223 */ /* 0x000fe2000000001e */
[----:B------:R-:W-:Y:S02]  /*6ea0*/  F2FP.BF16.F32.PACK_AB R17, R23, R18 ;  /* 0x000000121711723e */ /* 0x000fe400000010ff */
[----:B------:R-:W-:Y:S01]  /*6eb0*/  F2FP.BF16.F32.PACK_AB R18, R21, R20 ;  /* 0x000000141512723e */ /* 0x000fe200000010ff */
[----:B------:R-:W-:Y:S01]  /*6ec0*/  FFMA R35, R49, R5, R35 ;  /* 0x0000000531237223 */ /* 0x000fe20000000023 */
[----:B------:R-:W-:Y:S02]  /*6ed0*/  F2FP.BF16.F32.PACK_AB R19, R27, R22 ;  /* 0x000000161b13723e */ /* 0x000fe400000010ff */
[----:B------:R-:W-:Y:S02]  /*6ee0*/  F2FP.BF16.F32.PACK_AB R24, R25, R24 ;  /* 0x000000181918723e */ /* 0x000fe400000010ff */
[----:B------:R-:W-:Y:S01]  /*6ef0*/  F2FP.BF16.F32.PACK_AB R25, R31, R26 ;  /* 0x0000001a1f19723e */ /* 0x000fe200000010ff */
[----:B------:R1:W-:Y:S01]  /*6f00*/  STS.128 [R102+0x20], R16 ;  /* 0x0000201066007388 */ /* 0x0003e20000000c00 */
[----:B------:R-:W-:Y:S02]  /*6f10*/  F2FP.BF16.F32.PACK_AB R26, R29, R28 ;  /* 0x0000001c1d1a723e */ /* 0x000fe400000010ff */
[----:B------:R-:W-:Y:S05]  /*6f20*/  F2FP.BF16.F32.PACK_AB R27, R35, R30 ;  /* 0x0000001e231b723e */ /* 0x000fea00000010ff */
[----:B------:R1:W-:Y:S01]  /*6f30*/  STS.128 [R110+0x30], R24 ;  /* 0x000030186e007388 */ /* 0x0003e20000000c00 */
[----:B------:R-:W-:Y:S01]  /*6f40*/  @!PT LDS RZ, [RZ] ;  /* 0x00000000fffff984 */ /* 0x000fe20000000800 */
[----:B------:R-:W-:Y:S01]  /*6f50*/  @!PT LDS RZ, [RZ] ;  /* 0x00000000fffff984 */ /* 0x000fe20000000800 */
[----:B------:R-:W-:Y:S01]  /*6f60*/  @!PT LDS RZ, [RZ] ;  /* 0x00000000fffff984 */ /* 0x000fe20000000800 */
[----:B------:R-:W-:Y:S01]  /*6f70*/  @!PT LDS RZ, [RZ] ;  /* 0x00000000fffff984 */ /* 0x000fe20000000800 */
[----:B------:R2:W-:Y:S07]  /*6f80*/  MEMBAR.ALL.CTA ;  /* 0x0000000000007992 */ /* 0x0005ee0000008000 */
[----:B--2---:R-:W2:Y:S02]  /*6f90*/  FENCE.VIEW.ASYNC.S ;  /* 0x00000000000073c6 */ /* 0x004ea40000000000 */
[----:B--2---:R-:W-:Y:S06]  /*6fa0*/  BAR.SYNC.DEFER_BLOCKING 0x1, 0x80 ;  /* 0x0042000000007b1d */ /* 0x004fec0000010000 */
[----:B------:R-:W-:Y:S05]  /*6fb0*/  @P0 BRA `(.L_x_121) ;  /* 0x0000000000380947 */ /* 0x000fea0003800000 */
[----:B------:R-:W-:Y:S02]  /*6fc0*/  UIADD3 UR4, UPT, UPT, UR48, 0x200, URZ ;  /* 0x0000020030047890 */ /* 0x000fe4000fffe0ff */
[----:B------:R-:W-:Y:S01]  /*6fd0*/  UIADD3 UR8, UP0, UPT, UR52, 0x680, URZ ;  /* 0x0000068034087890 */ /* 0x000fe2000ff1e0ff */
[----:B------:R-:W-:Y:S01]  /*6fe0*/  UMOV UR43, UR36 ;  /* 0x00000024002b7c82 */ /* 0x000fe20008000000 */
[----:B------:R-:W-:Y:S02]  /*6ff0*/  UIADD3 UR5, UPT, UPT, UR41, 0x80, URZ ;  /* 0x0000008029057890 */ /* 0x000fe4000fffe0ff */
[----:B------:R-:W-:Y:S01]  /*7000*/  MOV R97, UR4 ;  /* 0x0000000400617c02 */ /* 0x000fe20008000f00 */
[----:B------:R-:W-:Y:S02]  /*7010*/  UIADD3.X UR9, UPT, UPT, URZ, UR53, URZ, UP0, !UPT ;  /* 0x00000035ff097290 */ /* 0x000fe400087fe4ff */
[----:B------:R-:W-:Y:S01]  /*7020*/  UIADD3 UR4, UPT, UPT, UR48, 0x1200, URZ ;  /* 0x0000120030047890 */ /* 0x000fe2000fffe0ff */
[----:B------:R-:W-:Y:S01]  /*7030*/  R2UR UR40, R97 ;  /* 0x00000000612872ca */ /* 0x000fe200000e0000 */
[----:B------:R-:W-:Y:S01]  /*7040*/  UMOV UR6, UR42 ;  /* 0x0000002a00067c82 */ /* 0x000fe20008000000 */
[----:B------:R-:W-:Y:S11]  /*7050*/  UMOV UR7, UR36 ;  /* 0x0000002400077c82 */ /* 0x000ff60008000000 */
[----:B------:R2:W-:Y:S01]  /*7060*/  UTMASTG.3D [UR40], [UR8] ;  /* 0x00000028080073b5 */ /* 0x0005e20008010000 */
[----:B------:R2:W-:Y:S01]  /*7070*/  UTMASTG.3D [UR4], [UR8] ;  /* 0x00000004080073b5 */ /* 0x0005e20008010000 */
[----:B------:R0:W-:Y:S01]  /*7080*/  UTMACMDFLUSH ;  /* 0x00000000000079b7 */ /* 0x0001e20000000000 */
[----:B--2---:R-:W-:Y:S04]  /*7090*/  DEPBAR.LE SB0, 0x1 ;  /* 0x000080400000791a */ /* 0x004fe80000000000 */
.L_x_121:
[----:B------:R-:W-:Y:S05]  /*70a0*/  BSYNC.RECONVERGENT B0 ;  /* 0x0000000000007941 */ /* 0x000fea0003800200 */
.L_x_120:
[----:B------:R-:W-:Y:S01]  /*70b0*/  BAR.SYNC.DEFER_BLOCKING 0x1, 0x80 ;  /* 0x0042000000007b1d */ /* 0x000fe20000010000 */
[----:B------:R-:W-:Y:S01]  /*70c0*/  ISETP.NE.AND P1, PT, R111, RZ, PT ;  /* 0x000000ff6f00720c */ /* 0x000fe20003f25270 */
[----:B------:R-:W-:Y:S01]  /*70d0*/  UISETP.NE.AND UP0, UPT, UR49, URZ, UPT ;  /* 0x000000ff3100728c */ /* 0x000fe2000bf05270 */
[----:B------:R-:W-:Y:S11]  /*70e0*/  LEA R2, R60, UR48, 0x3 ;  /* 0x000000303c027c11 */ /* 0x000ff6000f8e18ff */
[----:B------:R-:W-:Y:S01]  /*70f0*/  @P1 SHF.L.U32 R3, R101, 0x1f, RZ ;  /* 0x0000001f65031819 */ /* 0x000fe200000006ff */
[----:B------:R-:W-:Y:S06]  /*7100*/  BRA.U !UP0, `(.L_x_122) ;  /* 0x0000000108247547 */ /* 0x000fec000b800000 */
[----:B------:R-:W-:Y:S01]  /*7110*/  IMAD.U32 R4, RZ, RZ, UR51 ;  /* 0x00000033ff047e24 */ /* 0x000fe2000f8e00ff */
[----:B------:R-:W-:Y:S01]  /*7120*/  MOV R0, UR37 ;  /* 0x0000002500007c02 */ /* 0x000fe20008000f00 */
[----:B------:R-:W-:Y:S03]  /*7130*/  UIADD3 UR51, UPT, UPT, UR51, 0x1, URZ ;  /* 0x0000000133337890 */ /* 0x000fe6000fffe0ff */
[----:B------:R-:W-:Y:S01]  /*7140*/  @P1 LEA R4, R4, UR48, 0x3 ;  /* 0x0000003004041c11 */ /* 0x000fe2000f8e18ff */
[----:B------:R-:W-:Y:S04]  /*7150*/  UISETP.NE.AND UP0, UPT, UR51, 0x4, UPT ;  /* 0x000000043300788c */ /* 0x000fe8000bf05270 */
[----:B------:R-:W-:Y:S01]  /*7160*/  @P1 VIADD R4, R4, 0xa0 ;  /* 0x000000a004041836 */ /* 0x000fe20000000000 */
[----:B------:R-:W-:Y:S04]  /*7170*/  USEL UR51, UR51, URZ, UP0 ;  /* 0x000000ff33337287 */ /* 0x000fe80008000000 */
[----:B------:R-:W-:Y:S04]  /*7180*/  @P1 PRMT R0, R0, 0x654, R4 ;  /* 0x0000065400001816 */ /* 0x000fe80000000004 */
[----:B------:R2:W-:Y:S04]  /*7190*/  @P1 SYNCS.ARRIVE.TRANS64.RED.A1T0 RZ, [R0+URZ], RZ ;  /* 0x000000ff00ff19a7 */ /* 0x0005e800081004ff */
.L_x_122:
[----:B------:R-:W4:Y:S01]  /*71a0*/  @P1 SYNCS.PHASECHK.TRANS64.TRYWAIT P0, [R2+URZ+0x80], R3 ;  /* 0x00008003020015a7 */ /* 0x000f2200080011ff */
[----:B------:R-:W-:Y:S01]  /*71b0*/  BSSY B1, `(.L_x_123) ;  /* 0x0000016000017945 */ /* 0x000fe20003800000 */
[----:B----4-:R-:W-:Y:S03]  /*71c0*/  @P1 SEL R61, RZ, 0x1, !P0 ;  /* 0x00000001ff3d1807 */ /* 0x010fe60004000000 */
[----:B------:R-:W-:Y:S05]  /*71d0*/  @!P1 BRA `(.L_x_124) ;  /* 0x00000000004c9947 */ /* 0x000fea0003800000 */
[----:B------:R-:W-:Y:S01]  /*71e0*/  ISETP.NE.AND P0, PT, R61, RZ, PT ;  /* 0x000000ff3d00720c */ /* 0x000fe20003f05270 */
[----:B------:R-:W-:Y:S01]  /*71f0*/  BSSY B0, `(.L_x_125) ;  /* 0x000000b000007945 */ /* 0x000fe20003800000 */
[----:B------:R-:W-:Y:S11]  /*7200*/  ISETP.NE.AND P1, PT, R62, RZ, PT ;  /* 0x000000ff3e00720c */ /* 0x000ff60003f25270 */
[----:B------:R-:W-:Y:S02]  /*7210*/  @!UPT UIADD3 URZ, UPT, UPT, URZ, URZ, URZ ;  /* 0x000000fffffff290 */ /* 0x000fe4000fffe0ff */
[C---:B------:R-:W-:Y:S01]  /*7220*/  @P1 IMAD R6, R60.reuse, 0x2000, R104 ;  /* 0x000020003c061824 */ /* 0x040fe200078e0268 */
[C---:B------:R-:W-:Y:S01]  /*7230*/  @P1 LEA R4, R60.reuse, R102, 0xd ;  /* 0x000000663c041211 */ /* 0x040fe200078e68ff */
[C---:B------:R-:W-:Y:S02]  /*7240*/  @P1 IMAD R5, R60.reuse, 0x2000, R103 ;  /* 0x000020003c051824 */ /* 0x040fe400078e0267 */
[----:B------:R-:W-:Y:S01]  /*7250*/  @P1 IMAD R3, R60, 0x2000, R110 ;  /* 0x000020003c031824 */ /* 0x000fe200078e026e */
[----:B------:R-:W-:Y:S06]  /*7260*/  @P0 BRA `(.L_x_126) ;  /* 0x00000000000c0947 */ /* 0x000fec0003800000 */
[----:B--2---:R-:W-:Y:S04]  /*7270*/  SHF.L.U32 R0, R101, 0x1f, RZ ;  /* 0x0000001f65007819 */ /* 0x004fe800000006ff */
[----:B------:R-:W2:Y:S02]  /*7280*/  SYNCS.PHASECHK.TRANS64.TRYWAIT P0, [R2+URZ+0x80], R0 ;  /* 0x00008000020075a7 */ /* 0x000ea400080011ff */
[----:B--2---:R-:W-:Y:S05]  /*7290*/  @!P0 BRA `(.L_x_127) ;  /* 0x00000034004c8947 */ /* 0x004fea0003800000 */
.L_x_126:
[----:B------:R-:W-:Y:S05]  /*72a0*/  BSYNC B0 ;  /* 0x0000000000007941 */ /* 0x000fea0003800000 */
.L_x_125:
[----:B------:R-:W-:Y:S02]  /*72b0*/  ISETP.NE.AND P0, PT, R62, RZ, PT ;  /* 0x000000ff3e00720c */ /* 0x000fe40003f05270 */
[----:B------:R-:W-:Y:S11]  /*72c0*/  IADD3 R60, PT, PT, R60, 0x1, RZ ;  /* 0x000000013c3c7810 */ /* 0x000ff60007ffe0ff */
[----:B------:R4:W1:Y:S04]  /*72d0*/  @P0 LDS.128 R56, [R6] ;  /* 0x0000000006380984 */ /* 0x0008680000000c00 */
[----:B------:R4:W1:Y:S04]  /*72e0*/  @P0 LDS.128 R64, [R5+0x10] ;  /* 0x0000100005400984 */ /* 0x0008680000000c00 */
[----:B------:R4:W1:Y:S04]  /*72f0*/  @P0 LDS.128 R72, [R4+0x20] ;  /* 0x0000200004480984 */ /* 0x0008680000000c00 */
[----:B------:R4:W1:Y:S02]  /*7300*/  @P0 LDS.128 R80, [R3+0x30] ;  /* 0x0000300003500984 */ /* 0x0008640000000c00 */
.L_x_124:
[----:B------:R-:W-:Y:S05]  /*7310*/  BSYNC B1 ;  /* 0x0000000000017941 */ /* 0x000fea0003800000 */
.L_x_123:
[----:B--2---:R-:W-:Y:S05]  /*7320*/  VIADD R0, R48, 0x20 ;  /* 0x0000002030007836 */ /* 0x004fea0000000000 */
[----:B------:R-:W-:Y:S04]  /*7330*/  SHF.R.U32.HI R0, RZ, 0x15, R0 ;  /* 0x00000015ff007819 */ /* 0x000fe80000011600 */
[----:B------:R-:W-:Y:S11]  /*7340*/  LOP3.LUT P0, RZ, R0, 0x3, R96, 0x48, !PT ;  /* 0x0000000300ff7812 */ /* 0x000ff60007804860 */
[----:B------:R-:W-:Y:S02]  /*7350*/  @!UPT UIADD3 URZ, UPT, UPT, URZ, URZ, URZ ;  /* 0x000000fffffff290 */ /* 0x000fe4000fffe0ff */
[----:B------:R-:W-:Y:S05]  /*7360*/  @!P0 BRA `(.L_x_128) ;  /* 0x0000000000408947 */ /* 0x000fea0003800000 */
[----:B------:R-:W2:Y:S01]  /*7370*/  LDCU.64 UR8, c[0x4][0x70] ;  /* 0x01000e00ff0877ac */ /* 0x000ea20008000a00 */
[----:B----4-:R-:W-:Y:S01]  /*7380*/  MOV R3, 0x0 ;  /* 0x0000000000037802 */ /* 0x010fe20000000f00 */
[----:B------:R-:W-:Y:S02]  /*7390*/  HFMA2 R12, -RZ, RZ, 0, 5.9604644775390625e-08 ;  /* 0x00000001ff0c7431 */ /* 0x000fe400000001ff */
[----:B-1----:R-:W-:Y:S02]  /*73a0*/  IMAD.MOV.U32 R8, RZ, RZ, 0x192 ;  /* 0x00000192ff087424 */ /* 0x002fe400078e00ff */
[----:B------:R-:W-:Y:S01]  /*73b0*/  IMAD.MOV.U32 R13, RZ, RZ, RZ ;  /* 0x000000ffff0d7224 */ /* 0x000fe200078e00ff */
[----:B------:R-:W1:Y:S01]  /*73c0*/  LDCU.64 UR6, c[0x4][0x78] ;  /* 0x01000f00ff0677ac */ /* 0x000e620008000a00 */
[----:B------:R-:W4:Y:S01]  /*73d0*/  LDC.64 R2, c[0x4][R3] ;  /* 0x0100000003027b82 */ /* 0x000f220000000a00 */
[----:B------:R-:W5:Y:S01]  /*73e0*/  LDCU.64 UR4, c[0x4][0x10] ;  /* 0x01000200ff0477ac */ /* 0x000f620008000a00 */
[----:B--2---:R-:W-:Y:S01]  /*73f0*/  MOV R5, UR9 ;  /* 0x0000000900057c02 */ /* 0x004fe20008000f00 */
[----:B------:R-:W-:Y:S01]  /*7400*/  IMAD.U32 R4, RZ, RZ, UR8 ;  /* 0x00000008ff047e24 */ /* 0x000fe2000f8e00ff */
[----:B-1----:R-:W-:Y:S01]  /*7410*/  MOV R7, UR7 ;  /* 0x0000000700077c02 */ /* 0x002fe20008000f00 */
[----:B------:R-:W-:Y:S01]  /*7420*/  IMAD.U32 R6, RZ, RZ, UR6 ;  /* 0x00000006ff067e24 */ /* 0x000fe2000f8e00ff */
[----:B-----5:R-:W-:Y:S01]  /*7430*/  MOV R11, UR5 ;  /* 0x00000005000b7c02 */ /* 0x020fe20008000f00 */
[----:B------:R-:W-:Y:S02]  /*7440*/  IMAD.U32 R10, RZ, RZ, UR4 ;  /* 0x00000004ff0a7e24 */ /* 0x000fe4000f8e00ff */
[----:B------:R-:W-:Y:S07]  /*7450*/  LEPC R20, `(.L_x_128) ;  /* 0x000000001014794e */ /* 0x000fee0000000000 */
[----:B---34-:R-:W-:Y:S05]  /*7460*/  CALL.ABS.NOINC R2 ;  /* 0x0000000002007343 */ /* 0x018fea0003c00000 */
.L_x_128:
[----:B------:R-:W-:Y:S01]  /*7470*/  ISETP.NE.AND P6, PT, R111, RZ, PT ;  /* 0x000000ff6f00720c */ /* 0x000fe20003fc5270 */
[----:B------:R-:W-:Y:S05]  /*7480*/  WARPSYNC.ALL ;  /* 0x0000000000007948 */ /* 0x000fea0003800000 */
[----:B------:R-:W-:Y:S01]  /*7490*/  R2UR UR4, R48 ;  /* 0x00000000300472ca */ /* 0x000fe200000e0000 */
[----:B------:R-:W-:Y:S01]  /*74a0*/  BSSY.RECONVERGENT B0, `(.L_x_129) ;  /* 0x0000094000007945 */ /* 0x000fe20003800200 */
[----:B------:R-:W-:Y:S02]  /*74b0*/  MOV R50, UR51 ;  /* 0x0000003300327c02 */ /* 0x000fe40008000f00 */
[----:B-1--4-:R-:W-:Y:S02]  /*74c0*/  SHF.L.U32 R3, R56, 0x10, RZ ;  /* 0x0000001038037819 */ /* 0x012fe400000006ff */
[----:B------:R-:W-:Y:S02]  /*74d0*/  MOV R63, UR37 ;  /* 0x00000025003f7c02 */ /* 0x000fe40008000f00 */
[----:B------:R-:W-:Y:S02]  /*74e0*/  @P6 LEA R50, R50, UR48, 0x3 ;  /* 0x0000003032326c11 */ /* 0x000fe4000f8e18ff */
[----:B------:R-:W-:Y:S02]  /*74f0*/  LOP3.LUT R51, R57, 0xffff0000, RZ, 0xc0, !PT ;  /* 0xffff000039337812 */ /* 0x000fe400078ec0ff */
[----:B------:R-:W-:Y:S01]  /*7500*/  @P6 IADD3 R50, PT, PT, R50, 0xa0, RZ ;  /* 0x000000a032326810 */ /* 0x000fe20007ffe0ff */
[----:B------:R-:W1:Y:S01]  /*7510*/  LDTM.x32 R4, tmem[UR4+0x20] ;  /* 0x00002004000479ee */ /* 0x000e6200082c0000 */
[----:B------:R-:W-:Y:S02]  /*7520*/  ISETP.NE.AND P0, PT, R106, RZ, PT ;  /* 0x000000ff6a00720c */ /* 0x000fe40003f05270 */
[----:B------:R-:W-:Y:S02]  /*7530*/  @P6 PRMT R63, R63, 0x654, R50 ;  /* 0x000006543f3f6816 */ /* 0x000fe40000000032 */
[----:B------:R-:W-:Y:S01]  /*7540*/  SHF.L.U32 R50, R57, 0x10, RZ ;  /* 0x0000001039327819 */ /* 0x000fe200000006ff */
[C---:B-1----:R-:W-:Y:S01]  /*7550*/  FMUL R0, R47.reuse, R4 ;  /* 0x000000042f007220 */ /* 0x042fe20000400000 */
[----:B------:R-:W-:Y:S01]  /*7560*/  LOP3.LUT R4, R56, 0xffff0000, RZ, 0xc0, !PT ;  /* 0xffff000038047812 */ /* 0x000fe200078ec0ff */
[C---:B------:R-:W-:Y:S01]  /*7570*/  FMUL R2, R47.reuse, R5 ;  /* 0x000000052f027220 */ /* 0x040fe20000400000 */
[----:B------:R-:W-:Y:S01]  /*7580*/  FMUL R7, R47, R7 ;  /* 0x000000072f077220 */ /* 0x000fe20000400000 */
[----:B------:R-:W-:Y:S01]  /*7590*/  FFMA R0, R49, R3, R0 ;  /* 0x0000000331007223 */ /* 0x000fe20000000000 */
[----:B------:R-:W-:Y:S01]  /*75a0*/  FMUL R3, R47, R6 ;  /* 0x000000062f037220 */ /* 0x000fe20000400000 */
[----:B------:R-:W-:Y:S01]  /*75b0*/  FFMA R2, R49, R4, R2 ;  /* 0x0000000431027223 */ /* 0x000fe20000000002 */
[C---:B------:R-:W-:Y:S01]  /*75c0*/  FMUL R4, R47.reuse, R8 ;  /* 0x000000082f047220 */ /* 0x040fe20000400000 */
[C---:B------:R-:W-:Y:S01]  /*75d0*/  FMUL R8, R47.reuse, R12 ;  /* 0x0000000c2f087220 */ /* 0x040fe20000400000 */
[C---:B------:R-:W-:Y:S01]  /*75e0*/  FMUL R12, R47.reuse, R16 ;  /* 0x000000102f0c7220 */ /* 0x040fe20000400000 */
[C---:B------:R-:W-:Y:S01]  /*75f0*/  FMUL R16, R47.reuse, R20 ;  /* 0x000000142f107220 */ /* 0x040fe20000400000 */
[----:B------:R-:W-:Y:S01]  /*7600*/  F2FP.BF16.F32.PACK_AB R52, R2, R0 ;  /* 0x000000000234723e */ /* 0x000fe200000010ff */
[C---:B------:R-:W-:Y:S01]  /*7610*/  FMUL R20, R47.reuse, R24 ;  /* 0x000000182f147220 */ /* 0x040fe20000400000 */
[C---:B------:R-:W-:Y:S01]  /*7620*/  LOP3.LUT R0, R58.reuse, 0xffff0000, RZ, 0xc0, !PT ;  /* 0xffff00003a007812 */ /* 0x040fe200078ec0ff */
[----:B------:R-:W-:Y:S01]  /*7630*/  FMUL R24, R47, R28 ;  /* 0x0000001c2f187220 */ /* 0x000fe20000400000 */
[----:B------:R-:W-:Y:S01]  /*7640*/  SHF.L.U32 R2, R59, 0x10, RZ ;  /* 0x000000103b027819 */ /* 0x000fe200000006ff */
[C---:B------:R-:W-:Y:S01]  /*7650*/  FMUL R28, R47.reuse, R32 ;  /* 0x000000202f1c7220 */ /* 0x040fe20000400000 */
[----:B------:R-:W-:Y:S01]  /*7660*/  SHF.L.U32 R32, R58, 0x10, RZ ;  /* 0x000000103a207819 */ /* 0x000fe200000006ff */
[----:B------:R-:W-:Y:S01]  /*7670*/  FMUL R5, R47, R9 ;  /* 0x000000092f057220 */ /* 0x000fe20000400000 */
[C---:B------:R-:W-:Y:S01]  /*7680*/  FFMA R3, R49.reuse, R50, R3 ;  /* 0x0000003231037223 */ /* 0x040fe20000000003 */
[----:B------:R-:W-:Y:S01]  /*7690*/  FFMA R7, R49, R51, R7 ;  /* 0x0000003331077223 */ /* 0x000fe20000000007 */
[----:B------:R-:W-:Y:S01]  /*76a0*/  FMUL R6, R47, R10 ;  /* 0x0000000a2f067220 */ /* 0x000fe20000400000 */
[----:B------:R-:W-:Y:S01]  /*76b0*/  FFMA R4, R49, R32, R4 ;  /* 0x0000002031047223 */ /* 0x000fe20000000004 */
[----:B------:R-:W-:Y:S01]  /*76c0*/  LOP3.LUT R32, R59, 0xffff0000, RZ, 0xc0, !PT ;  /* 0xffff00003b207812 */ /* 0x000fe200078ec0ff */
[----:B------:R-:W-:Y:S01]  /*76d0*/  FFMA R5, R49, R0, R5 ;  /* 0x0000000031057223 */ /* 0x000fe20000000005 */
[C---:B------:R-:W-:Y:S01]  /*76e0*/  SHF.L.U32 R0, R64.reuse, 0x10, RZ ;  /* 0x0000001040007819 */ /* 0x040fe200000006ff */
[----:B------:R-:W-:Y:S01]  /*76f0*/  FMUL R11, R47, R11 ;  /* 0x0000000b2f0b7220 */ /* 0x000fe20000400000 */
[----:B------:R-:W-:Y:S01]  /*7700*/  F2FP.BF16.F32.PACK_AB R53, R7, R3 ;  /* 0x000000030735723e */ /* 0x000fe200000010ff */
[C---:B------:R-:W-:Y:S01]  /*7710*/  FFMA R6, R49.reuse, R2, R6 ;  /* 0x0000000231067223 */ /* 0x040fe20000000006 */
[----:B------:R-:W-:Y:S01]  /*7720*/  LOP3.LUT R2, R64, 0xffff0000, RZ, 0xc0, !PT ;  /* 0xffff000040027812 */ /* 0x000fe200078ec0ff */
[----:B------:R-:W-:Y:S01]  /*7730*/  FFMA R11, R49, R32, R11 ;  /* 0x00000020310b7223 */ /* 0x000fe2000000000b */
[----:B------:R-:W-:Y:S01]  /*7740*/  SHF.L.U32 R3, R65, 0x10, RZ ;  /* 0x0000001041037819 */ /* 0x000fe200000006ff */
[----:B------:R-:W-:Y:S01]  /*7750*/  FFMA R8, R49, R0, R8 ;  /* 0x0000000031087223 */ /* 0x000fe20000000008 */
[----:B------:R-:W-:Y:S01]  /*7760*/  LOP3.LUT R0, R65, 0xffff0000, RZ, 0xc0, !PT ;  /* 0xffff000041007812 */ /* 0x000fe200078ec0ff */
[----:B------:R-:W-:Y:S01]  /*7770*/  FMUL R9, R47, R13 ;  /* 0x0000000d2f097220 */ /* 0x000fe20000400000 */
[----:B------:R-:W-:Y:S01]  /*7780*/  F2FP.BF16.F32.PACK_AB R54, R5, R4 ;  /* 0x000000040536723e */ /* 0x000fe200000010ff */
[----:B------:R-:W-:Y:S01]  /*7790*/  FMUL R10, R47, R14 ;  /* 0x0000000e2f0a7220 */ /* 0x000fe20000400000 */
[----:B------:R-:W-:Y:S01]  /*77a0*/  F2FP.BF16.F32.PACK_AB R55, R11, R6 ;  /* 0x000000060b37723e */ /* 0x000fe200000010ff */
[----:B------:R-:W-:Y:S01]  /*77b0*/  FMUL R15, R47, R15 ;  /* 0x0000000f2f0f7220 */ /* 0x000fe20000400000 */
[----:B------:R-:W-:Y:S01]  /*77c0*/  SHF.L.U32 R4, R81, 0x10, RZ ;  /* 0x0000001051047819 */ /* 0x000fe200000006ff */
[C---:B------:R-:W-:Y:S01]  /*77d0*/  FFMA R9, R49.reuse, R2, R9 ;  /* 0x0000000231097223 */ /* 0x040fe20000000009 */
[C---:B------:R-:W-:Y:S01]  /*77e0*/  SHF.L.U32 R2, R66.reuse, 0x10, RZ ;  /* 0x0000001042027819 */ /* 0x040fe200000006ff */
[C---:B------:R-:W-:Y:S01]  /*77f0*/  FFMA R10, R49.reuse, R3, R10 ;  /* 0x00000003310a7223 */ /* 0x040fe2000000000a */
[----:B------:R-:W-:Y:S01]  /*7800*/  LOP3.LUT R3, R66, 0xffff0000, RZ, 0xc0, !PT ;  /* 0xffff000042037812 */ /* 0x000fe200078ec0ff */
[----:B------:R-:W-:Y:S01]  /*7810*/  FFMA R15, R49, R0, R15 ;  /* 0x00000000310f7223 */ /* 0x000fe2000000000f */
[----:B------:R-:W-:Y:S01]  /*7820*/  SHF.L.U32 R0, R67, 0x10, RZ ;  /* 0x0000001043007819 */ /* 0x000fe200000006ff */
[----:B------:R-:W-:Y:S01]  /*7830*/  FMUL R13, R47, R17 ;  /* 0x000000112f0d7220 */ /* 0x000fe20000400000 */
[----:B------:R-:W-:Y:S01]  /*7840*/  F2FP.BF16.F32.PACK_AB R8, R9, R8 ;  /* 0x000000080908723e */ /* 0x000fe200000010ff */
[----:B------:R-:W-:Y:S01]  /*7850*/  FMUL R14, R47, R18 ;  /* 0x000000122f0e7220 */ /* 0x000fe20000400000 */
[----:B------:R-:W-:Y:S01]  /*7860*/  F2FP.BF16.F32.PACK_AB R9, R15, R10 ;  /* 0x0000000a0f09723e */ /* 0x000fe200000010ff */
[----:B------:R-:W-:Y:S01]  /*7870*/  FFMA R12, R49, R2, R12 ;  /* 0x00000002310c7223 */ /* 0x000fe2000000000c */
[----:B------:R-:W-:Y:S01]  /*7880*/  LOP3.LUT R2, R67, 0xffff0000, RZ, 0xc0, !PT ;  /* 0xffff000043027812 */ /* 0x000fe200078ec0ff */
[----:B------:R-:W-:Y:S01]  /*7890*/  FFMA R13, R49, R3, R13 ;  /* 0x00000003310d7223 */ /* 0x000fe2000000000d */
[----:B------:R-:W-:Y:S01]  /*78a0*/  SHF.L.U32 R3, R73, 0x10, RZ ;  /* 0x0000001049037819 */ /* 0x000fe200000006ff */
[----:B------:R-:W-:Y:S01]  /*78b0*/  FFMA R14, R49, R0, R14 ;  /* 0x00000000310e7223 */ /* 0x000fe2000000000e */
[C---:B------:R-:W-:Y:S01]  /*78c0*/  SHF.L.U32 R0, R72.reuse, 0x10, RZ ;  /* 0x0000001048007819 */ /* 0x040fe200000006ff */
[----:B------:R-:W-:Y:S01]  /*78d0*/  FMUL R19, R47, R19 ;  /* 0x000000132f137220 */ /* 0x000fe20000400000 */
[----:B------:R-:W-:Y:S01]  /*78e0*/  F2FP.BF16.F32.PACK_AB R10, R13, R12 ;  /* 0x0000000c0d0a723e */ /* 0x000fe200000010ff */
[----:B------:R-:W-:Y:S01]  /*78f0*/  FMUL R17, R47, R21 ;  /* 0x000000152f117220 */ /* 0x000fe20000400000 */
[----:B------:R-:W-:Y:S01]  /*7900*/  LOP3.LUT R5, R83, 0xffff0000, RZ, 0xc0, !PT ;  /* 0xffff000053057812 */ /* 0x000fe200078ec0ff */
[C---:B------:R-:W-:Y:S01]  /*7910*/  FFMA R19, R49.reuse, R2, R19 ;  /* 0x0000000231137223 */ /* 0x040fe20000000013 */
[----:B------:R-:W-:Y:S01]  /*7920*/  LOP3.LUT R2, R72, 0xffff0000, RZ, 0xc0, !PT ;  /* 0xffff000048027812 */ /* 0x000fe200078ec0ff */
[----:B------:R1:W-:Y:S01]  /*7930*/  STS.128 [R104+0x2000], R52 ;  /* 0x0020003468007388 */ /* 0x0003e20000000c00 */
[----:B------:R-:W-:Y:S01]  /*7940*/  FFMA R16, R49, R0, R16 ;  /* 0x0000000031107223 */ /* 0x000fe20000000010 */
[----:B------:R-:W-:Y:S01]  /*7950*/  LOP3.LUT R0, R73, 0xffff0000, RZ, 0xc0, !PT ;  /* 0xffff000049007812 */ /* 0x000fe200078ec0ff */
[----:B------:R-:W-:Y:S01]  /*7960*/  FMUL R18, R47, R22 ;  /* 0x000000162f127220 */ /* 0x000fe20000400000 */
[----:B------:R-:W-:Y:S01]  /*7970*/  F2FP.BF16.F32.PACK_AB R11, R19, R14 ;  /* 0x0000000e130b723e */ /* 0x000fe200000010ff */
[----:B------:R-:W-:Y:S01]  /*7980*/  FMUL R23, R47, R23 ;  /* 0x000000172f177220 */ /* 0x000fe20000400000 */
[C---:B------:R-:W-:Y:S01]  /*7990*/  FFMA R17, R49.reuse, R2, R17 ;  /* 0x0000000231117223 */ /* 0x040fe20000000011 */
[C---:B------:R-:W-:Y:S01]  /*79a0*/  SHF.L.U32 R2, R74.reuse, 0x10, RZ ;  /* 0x000000104a027819 */ /* 0x040fe200000006ff */
[----:B------:R-:W-:Y:S01]  /*79b0*/  FFMA R18, R49, R3, R18 ;  /* 0x0000000331127223 */ /* 0x000fe20000000012 */
[----:B------:R-:W-:Y:S01]  /*79c0*/  SHF.L.U32 R3, R75, 0x10, RZ ;  /* 0x000000104b037819 */ /* 0x000fe200000006ff */
[----:B------:R1:W-:Y:S01]  /*79d0*/  STS.128 [R103+0x2010], R8 ;  /* 0x0020100867007388 */ /* 0x0003e20000000c00 */
[----:B------:R-:W-:Y:S01]  /*79e0*/  F2FP.BF16.F32.PACK_AB R16, R17, R16 ;  /* 0x000000101110723e */ /* 0x000fe200000010ff */
[----:B------:R-:W-:Y:S01]  /*79f0*/  FFMA R23, R49, R0, R23 ;  /* 0x0000000031177223 */ /* 0x000fe20000000017 */
[----:B------:R-:W-:Y:S01]  /*7a00*/  LOP3.LUT R0, R74, 0xffff0000, RZ, 0xc0, !PT ;  /* 0xffff00004a007812 */ /* 0x000fe200078ec0ff */
[C---:B------:R-:W-:Y:S01]  /*7a10*/  FMUL R21, R47.reuse, R25 ;  /* 0x000000192f157220 */ /* 0x040fe20000400000 */
[----:B------:R-:W-:Y:S01]  /*7a20*/  FMUL R22, R47, R26 ;  /* 0x0000001a2f167220 */ /* 0x000fe20000400000 */
[C---:B------:R-:W-:Y:S01]  /*7a30*/  FFMA R20, R49.reuse, R2, R20 ;  /* 0x0000000231147223 */ /* 0x040fe20000000014 */
[C---:B------:R-:W-:Y:S01]  /*7a40*/  SHF.L.U32 R2, R80.reuse, 0x10, RZ ;  /* 0x0000001050027819 */ /* 0x040fe200000006ff */
[----:B------:R-:W-:Y:S01]  /*7a50*/  FFMA R21, R49, R0, R21 ;  /* 0x0000000031157223 */ /* 0x000fe20000000015 */
[----:B------:R-:W-:Y:S01]  /*7a60*/  LOP3.LUT R0, R75, 0xffff0000, RZ, 0xc0, !PT ;  /* 0xffff00004b007812 */ /* 0x000fe200078ec0ff */
[----:B------:R-:W-:Y:S01]  /*7a70*/  FFMA R22, R49, R3, R22 ;  /* 0x0000000331167223 */ /* 0x000fe20000000016 */
[C---:B------:R-:W-:Y:S01]  /*7a80*/  FMUL R27, R47.reuse, R27 ;  /* 0x0000001b2f1b7220 */ /* 0x040fe20000400000 */
[----:B------:R-:W-:Y:S01]  /*7a90*/  LOP3.LUT R3, R80, 0xffff0000, RZ, 0xc0, !PT ;  /* 0xffff000050037812 */ /* 0x000fe200078ec0ff */
[C---:B------:R-:W-:Y:S01]  /*7aa0*/  FMUL R25, R47.reuse, R29 ;  /* 0x0000001d2f197220 */ /* 0x040fe20000400000 */
[----:B------:R-:W-:Y:S01]  /*7ab0*/  FMUL R26, R47, R30 ;  /* 0x0000001e2f1a7220 */ /* 0x000fe20000400000 */
[C---:B------:R-:W-:Y:S01]  /*7ac0*/  FFMA R27, R49.reuse, R0, R27 ;  /* 0x00000000311b7223 */ /* 0x040fe2000000001b */
[----:B------:R-:W-:Y:S01]  /*7ad0*/  FFMA R24, R49, R2, R24 ;  /* 0x0000000231187223 */ /* 0x000fe20000000018 */
[----:B------:R-:W-:Y:S01]  /*7ae0*/  LOP3.LUT R0, R81, 0xffff0000, RZ, 0xc0, !PT ;  /* 0xffff000051007812 */ /* 0x000fe200078ec0ff */
[----:B------:R-:W-:Y:S01]  /*7af0*/  FFMA R25, R49, R3, R25 ;  /* 0x0000000331197223 */ /* 0x000fe20000000019 */
[----:B------:R-:W-:Y:S01]  /*7b00*/  FMUL R31, R47, R31 ;  /* 0x0000001f2f1f7220 */ /* 0x000fe20000400000 */
[C---:B------:R-:W-:Y:S01]  /*7b10*/  SHF.L.U32 R2, R82.reuse, 0x10, RZ ;  /* 0x0000001052027819 */ /* 0x040fe200000006ff */
[----:B------:R-:W-:Y:S01]  /*7b20*/  FFMA R26, R49, R4, R26 ;  /* 0x00000004311a7223 */ /* 0x000fe2000000001a */
[----:B------:R-:W-:Y:S01]  /*7b30*/  LOP3.LUT R3, R82, 0xffff0000, RZ, 0xc0, !PT ;  /* 0xffff000052037812 */ /* 0x000fe200078ec0ff */
[----:B------:R-:W-:Y:S01]  /*7b40*/  FMUL R29, R47, R33 ;  /* 0x000000212f1d7220 */ /* 0x000fe20000400000 */
[----:B------:R-:W-:Y:S01]  /*7b50*/  SHF.L.U32 R4, R83, 0x10, RZ ;  /* 0x0000001053047819 */ /* 0x000fe200000006ff */
[----:B------:R-:W-:Y:S01]  /*7b60*/  FMUL R30, R47, R34 ;  /* 0x000000222f1e7220 */ /* 0x000fe20000400000 */
[----:B------:R-:W-:Y:S01]  /*7b70*/  F2FP.BF16.F32.PACK_AB R17, R23, R18 ;  /* 0x000000121711723e */ /* 0x000fe200000010ff */
[----:B------:R-:W-:Y:S01]  /*7b80*/  FFMA R31, R49, R0, R31 ;  /* 0x00000000311f7223 */ /* 0x000fe2000000001f */
[----:B------:R-:W-:Y:S01]  /*7b90*/  FMUL R35, R47, R35 ;  /* 0x000000232f237220 */ /* 0x000fe20000400000 */
[----:B------:R-:W-:Y:S01]  /*7ba0*/  F2FP.BF16.F32.PACK_AB R18, R21, R20 ;  /* 0x000000141512723e */ /* 0x000fe200000010ff */
[----:B------:R-:W-:Y:S01]  /*7bb0*/  FFMA R28, R49, R2, R28 ;  /* 0x00000002311c7223 */ /* 0x000fe2000000001c */
[----:B------:R-:W-:Y:S01]  /*7bc0*/  F2FP.BF16.F32.PACK_AB R19, R27, R22 ;  /* 0x000000161b13723e */ /* 0x000fe200000010ff */
[C---:B------:R-:W-:Y:S01]  /*7bd0*/  FFMA R29, R49.reuse, R3, R29 ;  /* 0x00000003311d7223 */ /* 0x040fe2000000001d */
[C---:B------:R-:W-:Y:S01]  /*7be0*/  FFMA R30, R49.reuse, R4, R30 ;  /* 0x00000004311e7223 */ /* 0x040fe2000000001e */
[----:B------:R-:W-:Y:S01]  /*7bf0*/  FFMA R35, R49, R5, R35 ;  /* 0x0000000531237223 */ /* 0x000fe20000000023 */
[----:B------:R-:W-:Y:S01]  /*7c00*/  F2FP.BF16.F32.PACK_AB R24, R25, R24 ;  /* 0x000000181918723e */ /* 0x000fe200000010ff */
[----:B------:R1:W-:Y:S01]  /*7c10*/  STS.128 [R102+0x2020], R16 ;  /* 0x0020201066007388 */ /* 0x0003e20000000c00 */
[----:B------:R-:W-:Y:S02]  /*7c20*/  F2FP.BF16.F32.PACK_AB R25, R31, R26 ;  /* 0x0000001a1f19723e */ /* 0x000fe400000010ff */
[----:B------:R-:W-:Y:S02]  /*7c30*/  F2FP.BF16.F32.PACK_AB R26, R29, R28 ;  /* 0x0000001c1d1a723e */ /* 0x000fe400000010ff */
[----:B------:R-:W-:Y:S02]  /*7c40*/  F2FP.BF16.F32.PACK_AB R27, R35, R30 ;  /* 0x0000001e231b723e */ /* 0x000fe400000010ff */
[----:B------:R-:W-:Y:S02]  /*7c50*/  LEA R0, R60, UR48, 0x3 ;  /* 0x000000303c007c11 */ /* 0x000fe4000f8e18ff */
[----:B------:R-:W-:Y:S01]  /*7c60*/  @P6 SHF.L.U32 R2, R101, 0x1f, RZ ;  /* 0x0000001f65026819 */ /* 0x000fe200000006ff */
        /* <DEDUP_REMOVED lines=9> */
[----:B------:R-:W-:Y:S02]  /*7d00*/  UIADD3 UR12, UP0, UPT, UR52, 0x680, URZ ;  /* 0x00000680340c7890 */ /* 0x000fe4000ff1e0ff */
[----:B------:R-:W-:Y:S02]  /*7d10*/  UIADD3 UR9, UPT, UPT, UR41, 0x20, URZ ;  /* 0x0000002029097890 */ /* 0x000fe4000fffe0ff */
[----:B------:R-:W-:Y:S02]  /*7d20*/  UIADD3 UR8, UPT, UPT, UR48, 0x2200, URZ ;  /* 0x0000220030087890 */ /* 0x000fe4000fffe0ff */
[----:B------:R-:W-:Y:S01]  /*7d30*/  UIADD3.X UR13, UPT, UPT, URZ, UR53, URZ, UP0, !UPT ;  /* 0x00000035ff0d7290 */ /* 0x000fe200087fe4ff */
[----:B------:R-:W-:Y:S01]  /*7d40*/  UMOV UR10, UR42 ;  /* 0x0000002a000a7c82 */ /* 0x000fe20008000000 */
[----:B------:R-:W-:Y:S01]  /*7d50*/  UMOV UR11, UR36 ;  /* 0x00000024000b7c82 */ /* 0x000fe20008000000 */
[----:B------:R-:W-:Y:S02]  /*7d60*/  UIADD3 UR5, UPT, UPT, UR41, 0xa0, URZ ;  /* 0x000000a029057890 */ /* 0x000fe4000fffe0ff */
[----:B------:R-:W-:Y:S01]  /*7d70*/  UIADD3 UR4, UPT, UPT, UR48, 0x3200, URZ ;  /* 0x0000320030047890 */ /* 0x000fe2000fffe0ff */
[----:B------:R-:W-:Y:S03]  /*7d80*/  UMOV UR6, UR42 ;  /* 0x0000002a00067c82 */ /* 0x000fe60008000000 */
[----:B------:R2:W-:Y:S01]  /*7d90*/  UTMASTG.3D [UR8], [UR12] ;  /* 0x000000080c0073b5 */ /* 0x0005e20008010000 */
[----:B------:R-:W-:Y:S04]  /*7da0*/  UMOV UR7, UR36 ;  /* 0x0000002400077c82 */ /* 0x000fe80008000000 */
[----:B------:R2:W-:Y:S01]  /*7db0*/  UTMASTG.3D [UR4], [UR12] ;  /* 0x000000040c0073b5 */ /* 0x0005e20008010000 */
[----:B------:R0:W-:Y:S01]  /*7dc0*/  UTMACMDFLUSH ;  /* 0x00000000000079b7 */ /* 0x0001e20000000000 */
[----:B--2---:R-:W-:Y:S04]  /*7dd0*/  DEPBAR.LE SB0, 0x1 ;  /* 0x000080400000791a */ /* 0x004fe80000000000 */
.L_x_130:
[----:B------:R-:W-:Y:S05]  /*7de0*/  BSYNC.RECONVERGENT B0 ;  /* 0x0000000000007941 */ /* 0x000fea0003800200 */
.L_x_129:
[----:B------:R-:W-:Y:S01]  /*7df0*/  BAR.SYNC.DEFER_BLOCKING 0x1, 0x80 ;  /* 0x0042000000007b1d */ /* 0x000fe20000010000 */
[----:B------:R-:W-:Y:S04]  /*7e00*/  UIADD3 UR40, UPT, UPT, UR51, 0x1, URZ ;  /* 0x0000000133287890 */ /* 0x000fe8000fffe0ff */
[----:B------:R-:W-:Y:S04]  /*7e10*/  UISETP.NE.AND UP0, UPT, UR40, 0x4, UPT ;  /* 0x000000042800788c */ /* 0x000fe8000bf05270 */
[----:B------:R-:W-:Y:S01]  /*7e20*/  USEL UR40, UR40, URZ, UP0 ;  /* 0x000000ff28287287 */ /* 0x000fe20008000000 */
[----:B------:R2:W-:Y:S01]  /*7e30*/  @P6 SYNCS.ARRIVE.TRANS64.RED.A1T0 RZ, [R63+URZ], RZ ;  /* 0x000000ff3fff69a7 */ /* 0x0005e200081004ff */
[----:B------:R-:W-:Y:S01]  /*7e40*/  BSSY B1, `(.L_x_131) ;  /* 0x0000017000017945 */ /* 0x000fe20003800000 */
[----:B------:R-:W4:Y:S02]  /*7e50*/  @P6 SYNCS.PHASECHK.TRANS64.TRYWAIT P0, [R0+URZ+0x80], R2 ;  /* 0x00008002000065a7 */ /* 0x000f2400080011ff */
[----:B----4-:R-:W-:Y:S01]  /*7e60*/  @P6 SEL R61, RZ, 0x1, !P0 ;  /* 0x00000001ff3d6807 */ /* 0x010fe20004000000 */
[----:B--2---:R-:W-:Y:S06]  /*7e70*/  @!P6 BRA `(.L_x_132) ;  /* 0x00000000004ce947 */ /* 0x004fec0003800000 */
        /* <DEDUP_REMOVED lines=9> */
[----:B------:R-:W-:Y:S04]  /*7f10*/  SHF.L.U32 R6, R101, 0x1f, RZ ;  /* 0x0000001f65067819 */ /* 0x000fe800000006ff */
[----:B------:R-:W2:Y:S02]  /*7f20*/  SYNCS.PHASECHK.TRANS64.TRYWAIT P0, [R0+URZ+0x80], R6 ;  /* 0x00008006000075a7 */ /* 0x000ea400080011ff */
[----:B--2---:R-:W-:Y:S05]  /*7f30*/  @!P0 BRA `(.L_x_135) ;  /* 0x0000002800388947 */ /* 0x004fea0003800000 */
.L_x_134:
[----:B------:R-:W-:Y:S05]  /*7f40*/  BSYNC B0 ;  /* 0x0000000000007941 */ /* 0x000fea0003800000 */
.L_x_133:
[----:B------:R-:W-:Y:S02]  /*7f50*/  ISETP.NE.AND P0, PT, R62, RZ, PT ;  /* 0x000000ff3e00720c */ /* 0x000fe40003f05270 */
[----:B------:R-:W-:Y:S11]  /*7f60*/  IADD3 R60, PT, PT, R60, 0x1, RZ ;  /* 0x000000013c3c7810 */ /* 0x000ff60007ffe0ff */
[----:B------:R4:W1:Y:S04]  /*7f70*/  @P0 LDS.128 R56, [R5] ;  /* 0x0000000005380984 */ /* 0x0008680000000c00 */
[----:B------:R4:W1:Y:S04]  /*7f80*/  @P0 LDS.128 R64, [R4+0x10] ;  /* 0x0000100004400984 */ /* 0x0008680000000c00 */
[----:B------:R4:W1:Y:S04]  /*7f90*/  @P0 LDS.128 R72, [R3+0x20] ;  /* 0x0000200003480984 */ /* 0x0008680000000c00 */
[----:B------:R4:W1:Y:S02]  /*7fa0*/  @P0 LDS.128 R80, [R2+0x30] ;  /* 0x0000300002500984 */ /* 0x0008640000000c00 */
.L_x_132:
[----:B------:R-:W-:Y:S05]  /*7fb0*/  BSYNC B1 ;  /* 0x0000000000017941 */ /* 0x000fea0003800000 */
.L_x_131:
        /* <DEDUP_REMOVED lines=21> */
.L_x_136:
        /* <DEDUP_REMOVED lines=151> */
.L_x_138:
[----:B------:R-:W-:Y:S05]  /*8a80*/  BSYNC.RECONVERGENT B0 ;  /* 0x0000000000007941 */ /* 0x000fea0003800200 */
.L_x_137:
        /* <DEDUP_REMOVED lines=21> */
.L_x_142:
[----:B------:R-:W-:Y:S05]  /*8be0*/  BSYNC B0 ;  /* 0x0000000000007941 */ /* 0x000fea0003800000 */
.L_x_141:
[----:B------:R-:W-:Y:S11]  /*8bf0*/  ISETP.NE.AND P0, PT, R62, RZ, PT ;  /* 0x000000ff3e00720c */ /* 0x000ff60003f05270 */
[----:B------:R-:W-:Y:S02]  /*8c00*/  @!UPT UIADD3 URZ, UPT, UPT, URZ, URZ, URZ ;  /* 0x000000fffffff290 */ /* 0x000fe4000fffe0ff */
[----:B------:R4:W1:Y:S04]  /*8c10*/  @P0 LDS.128 R56, [R4] ;  /* 0x0000000004380984 */ /* 0x0008680000000c00 */
[----:B------:R4:W1:Y:S04]  /*8c20*/  @P0 LDS.128 R64, [R3+0x10] ;  /* 0x0000100003400984 */ /* 0x0008680000000c00 */
[----:B------:R4:W1:Y:S04]  /*8c30*/  @P0 LDS.128 R72, [R2+0x20] ;  /* 0x0000200002480984 */ /* 0x0008680000000c00 */
[----:B------:R4:W1:Y:S02]  /*8c40*/  @P0 LDS.128 R80, [R60+0x30] ;  /* 0x000030003c500984 */ /* 0x0008640000000c00 */
.L_x_140:
[----:B------:R-:W-:Y:S05]  /*8c50*/  BSYNC B1 ;  /* 0x0000000000017941 */ /* 0x000fea0003800000 */
.L_x_139:
        /* <DEDUP_REMOVED lines=21> */
.L_x_144:
[----:B------:R-:W-:Y:S01]  /*8db0*/  ISETP.NE.AND P0, PT, R106, RZ, PT ;  /* 0x000000ff6a00720c */ /* 0x000fe20003f05270 */
[----:B------:R-:W-:Y:S05]  /*8dc0*/  WARPSYNC.ALL ;  /* 0x0000000000007948 */ /* 0x000fea0003800000 */
[----:B------:R-:W-:Y:S01]  /*8dd0*/  R2UR UR4, R48 ;  /* 0x00000000300472ca */ /* 0x000fe200000e0000 */
[----:B------:R-:W-:Y:S01]  /*8de0*/  BSSY.RECONVERGENT B0, `(.L_x_145) ;  /* 0x0000090000007945 */ /* 0x000fe20003800200 */
[C---:B-1----:R-:W-:Y:S02]  /*8df0*/  SHF.L.U32 R48, R56.reuse, 0x10, RZ ;  /* 0x0000001038307819 */ /* 0x042fe400000006ff */
[----:B------:R-:W-:Y:S02]  /*8e00*/  LOP3.LUT R50, R56, 0xffff0000, RZ, 0xc0, !PT ;  /* 0xffff000038327812 */ /* 0x000fe400078ec0ff */
[C---:B------:R-:W-:Y:S02]  /*8e10*/  SHF.L.U32 R51, R57.reuse, 0x10, RZ ;  /* 0x0000001039337819 */ /* 0x040fe400000006ff */
[----:B------:R-:W-:Y:S02]  /*8e20*/  LOP3.LUT R52, R57, 0xffff0000, RZ, 0xc0, !PT ;  /* 0xffff000039347812 */ /* 0x000fe400078ec0ff */
[C---:B------:R-:W-:Y:S02]  /*8e30*/  SHF.L.U32 R53, R58.reuse, 0x10, RZ ;  /* 0x000000103a357819 */ /* 0x040fe400000006ff */
[----:B------:R-:W-:Y:S01]  /*8e40*/  LOP3.LUT R54, R58, 0xffff0000, RZ, 0xc0, !PT ;  /* 0xffff00003a367812 */ /* 0x000fe200078ec0ff */
[----:B----4-:R-:W1:Y:S01]  /*8e50*/  LDTM.x32 R4, tmem[UR4+0x60] ;  /* 0x00006004000479ee */ /* 0x010e6200082c0000 */
[C---:B------:R-:W-:Y:S01]  /*8e60*/  SHF.L.U32 R55, R59.reuse, 0x10, RZ ;  /* 0x000000103b377819 */ /* 0x040fe200000006ff */
[----:B------:R-:W-:Y:S01]  /*8e70*/  NOP ;  /* 0x0000000000007918 */ /* 0x000fe20000000000 */
[----:B------:R-:W-:Y:S02]  /*8e80*/  LOP3.LUT R56, R59, 0xffff0000, RZ, 0xc0, !PT ;  /* 0xffff00003b387812 */ /* 0x000fe400078ec0ff */
[C---:B------:R-:W-:Y:S02]  /*8e90*/  SHF.L.U32 R57, R64.reuse, 0x10, RZ ;  /* 0x0000001040397819 */ /* 0x040fe400000006ff */
[----:B------:R-:W-:Y:S02]  /*8ea0*/  LOP3.LUT R58, R64, 0xffff0000, RZ, 0xc0, !PT ;  /* 0xffff0000403a7812 */ /* 0x000fe400078ec0ff */
[C---:B------:R-:W-:Y:S02]  /*8eb0*/  SHF.L.U32 R59, R65.reuse, 0x10, RZ ;  /* 0x00000010413b7819 */ /* 0x040fe400000006ff */
[----:B------:R-:W-:Y:S02]  /*8ec0*/  LOP3.LUT R60, R65, 0xffff0000, RZ, 0xc0, !PT ;  /* 0xffff0000413c7812 */ /* 0x000fe400078ec0ff */
[C---:B------:R-:W-:Y:S02]  /*8ed0*/  SHF.L.U32 R61, R66.reuse, 0x10, RZ ;  /* 0x00000010423d7819 */ /* 0x040fe400000006ff */
[----:B------:R-:W-:Y:S02]  /*8ee0*/  LOP3.LUT R62, R66, 0xffff0000, RZ, 0xc0, !PT ;  /* 0xffff0000423e7812 */ /* 0x000fe400078ec0ff */
[C---:B------:R-:W-:Y:S02]  /*8ef0*/  SHF.L.U32 R63, R67.reuse, 0x10, RZ ;  /* 0x00000010433f7819 */ /* 0x040fe400000006ff */
[----:B------:R-:W-:Y:S02]  /*8f00*/  IADD3 R112, PT, PT, R112, 0x110, RZ ;  /* 0x0000011070707810 */ /* 0x000fe40007ffe0ff */
[----:B------:R-:W-:Y:S02]  /*8f10*/  LOP3.LUT R64, R67, 0xffff0000, RZ, 0xc0, !PT ;  /* 0xffff000043407812 */ /* 0x000fe400078ec0ff */
[C---:B------:R-:W-:Y:S01]  /*8f20*/  SHF.L.U32 R65, R72.reuse, 0x10, RZ ;  /* 0x0000001048417819 */ /* 0x040fe200000006ff */
[C---:B-1----:R-:W-:Y:S01]  /*8f30*/  FMUL R4, R47.reuse, R4 ;  /* 0x000000042f047220 */ /* 0x042fe20000400000 */
[----:B------:R-:W-:Y:S01]  /*8f40*/  LOP3.LUT R66, R72, 0xffff0000, RZ, 0xc0, !PT ;  /* 0xffff000048427812 */ /* 0x000fe200078ec0ff */
[----:B------:R-:W-:Y:S01]  /*8f50*/  FMUL R5, R47, R5 ;  /* 0x000000052f057220 */ /* 0x000fe20000400000 */
[----:B------:R-:W-:Y:S01]  /*8f60*/  LOP3.LUT R112, R112, 0xfefffff8, RZ, 0xc0, !PT ;  /* 0xfefffff870707812 */ /* 0x000fe200078ec0ff */
[----:B------:R-:W-:Y:S01]  /*8f70*/  FFMA R4, R49, R48, R4 ;  /* 0x0000003031047223 */ /* 0x000fe20000000004 */
[----:B------:R-:W-:Y:S01]  /*8f80*/  FMUL R6, R47, R6 ;  /* 0x000000062f067220 */ /* 0x000fe20000400000 */
[----:B------:R-:W-:Y:S01]  /*8f90*/  FFMA R5, R49, R50, R5 ;  /* 0x0000003231057223 */ /* 0x000fe20000000005 */
[----:B------:R-:W-:Y:S01]  /*8fa0*/  SHF.L.U32 R67, R73, 0x10, RZ ;  /* 0x0000001049437819 */ /* 0x000fe200000006ff */
[----:B------:R1:W-:Y:S01]  /*8fb0*/  SYNCS.ARRIVE.TRANS64.RED.A1T0 RZ, [R112+URZ], RZ ;  /* 0x000000ff70ff79a7 */ /* 0x0003e200081004ff */
[----:B------:R-:W-:Y:S01]  /*8fc0*/  FFMA R6, R49, R51, R6 ;  /* 0x0000003331067223 */ /* 0x000fe20000000006 */
[----:B------:R-:W-:Y:S01]  /*8fd0*/  FMUL R7, R47, R7 ;  /* 0x000000072f077220 */ /* 0x000fe20000400000 */
[----:B------:R-:W-:Y:S01]  /*8fe0*/  F2FP.BF16.F32.PACK_AB R4, R5, R4 ;  /* 0x000000040504723e */ /* 0x000fe200000010ff */
[C---:B------:R-:W-:Y:S01]  /*8ff0*/  FMUL R8, R47.reuse, R8 ;  /* 0x000000082f087220 */ /* 0x040fe20000400000 */
[----:B------:R-:W-:Y:S01]  /*9000*/  FMUL R9, R47, R9 ;  /* 0x000000092f097220 */ /* 0x000fe20000400000 */
[----:B------:R-:W-:Y:S01]  /*9010*/  LOP3.LUT R68, R73, 0xffff0000, RZ, 0xc0, !PT ;  /* 0xffff000049447812 */ /* 0x000fe200078ec0ff */
[C---:B------:R-:W-:Y:S01]  /*9020*/  FFMA R7, R49.reuse, R52, R7 ;  /* 0x0000003431077223 */ /* 0x040fe20000000007 */
[C---:B------:R-:W-:Y:S01]  /*9030*/  FFMA R8, R49.reuse, R53, R8 ;  /* 0x0000003531087223 */ /* 0x040fe20000000008 */
[C---:B------:R-:W-:Y:S01]  /*9040*/  SHF.L.U32 R69, R74.reuse, 0x10, RZ ;  /* 0x000000104a457819 */ /* 0x040fe200000006ff */
[----:B------:R-:W-:Y:S01]  /*9050*/  FFMA R9, R49, R54, R9 ;  /* 0x0000003631097223 */ /* 0x000fe20000000009 */
[----:B------:R-:W-:Y:S01]  /*9060*/  FMUL R10, R47, R10 ;  /* 0x0000000a2f0a7220 */ /* 0x000fe20000400000 */
[----:B------:R-:W-:Y:S01]  /*9070*/  F2FP.BF16.F32.PACK_AB R5, R7, R6 ;  /* 0x000000060705723e */ /* 0x000fe200000010ff */
[C---:B------:R-:W-:Y:S01]  /*9080*/  FMUL R11, R47.reuse, R11 ;  /* 0x0000000b2f0b7220 */ /* 0x040fe20000400000 */
[----:B------:R-:W-:Y:S01]  /*9090*/  FMUL R0, R47, R12 ;  /* 0x0000000c2f007220 */ /* 0x000fe20000400000 */
[----:B------:R-:W-:Y:S01]  /*90a0*/  F2FP.BF16.F32.PACK_AB R6, R9, R8 ;  /* 0x000000080906723e */ /* 0x000fe200000010ff */
[C---:B------:R-:W-:Y:S01]  /*90b0*/  FFMA R10, R49.reuse, R55, R10 ;  /* 0x00000037310a7223 */ /* 0x040fe2000000000a */
[C---:B------:R-:W-:Y:S01]  /*90c0*/  FFMA R11, R49.reuse, R56, R11 ;  /* 0x00000038310b7223 */ /* 0x040fe2000000000b */
[----:B------:R-:W-:Y:S01]  /*90d0*/  LOP3.LUT R70, R74, 0xffff0000, RZ, 0xc0, !PT ;  /* 0xffff00004a467812 */ /* 0x000fe200078ec0ff */
[----:B------:R-:W-:Y:S01]  /*90e0*/  FFMA R0, R49, R57, R0 ;  /* 0x0000003931007223 */ /* 0x000fe20000000000 */
[----:B------:R-:W-:Y:S01]  /*90f0*/  FMUL R2, R47, R13 ;  /* 0x0000000d2f027220 */ /* 0x000fe20000400000 */
[----:B------:R-:W-:Y:S01]  /*9100*/  SHF.L.U32 R71, R75, 0x10, RZ ;  /* 0x000000104b477819 */ /* 0x000fe200000006ff */
[----:B------:R-:W-:Y:S01]  /*9110*/  FMUL R3, R47, R14 ;  /* 0x0000000e2f037220 */ /* 0x000fe20000400000 */
[----:B------:R-:W-:Y:S01]  /*9120*/  F2FP.BF16.F32.PACK_AB R7, R11, R10 ;  /* 0x0000000a0b07723e */ /* 0x000fe200000010ff */
[----:B------:R-:W-:Y:S01]  /*9130*/  FFMA R2, R49, R58, R2 ;  /* 0x0000003a31027223 */ /* 0x000fe20000000002 */
[C---:B------:R-:W-:Y:S01]  /*9140*/  FMUL R15, R47.reuse, R15 ;  /* 0x0000000f2f0f7220 */ /* 0x040fe20000400000 */
[C---:B------:R-:W-:Y:S01]  /*9150*/  FMUL R12, R47.reuse, R16 ;  /* 0x000000102f0c7220 */ /* 0x040fe20000400000 */
[----:B------:R-:W-:Y:S01]  /*9160*/  FMUL R13, R47, R17 ;  /* 0x000000112f0d7220 */ /* 0x000fe20000400000 */
[----:B------:R1:W-:Y:S01]  /*9170*/  STS.128 [R104+0x6000], R4 ;  /* 0x0060000468007388 */ /* 0x0003e20000000c00 */
[----:B------:R-:W-:Y:S01]  /*9180*/  LOP3.LUT R72, R75, 0xffff0000, RZ, 0xc0, !PT ;  /* 0xffff00004b487812 */ /* 0x000fe200078ec0ff */
[C---:B------:R-:W-:Y:S01]  /*9190*/  FFMA R3, R49.reuse, R59, R3 ;  /* 0x0000003b31037223 */ /* 0x040fe20000000003 */
[----:B------:R-:W-:Y:S01]  /*91a0*/  SHF.L.U32 R73, R80, 0x10, RZ ;  /* 0x0000001050497819 */ /* 0x000fe200000006ff */
[C---:B------:R-:W-:Y:S01]  /*91b0*/  FFMA R15, R49.reuse, R60, R15 ;  /* 0x0000003c310f7223 */ /* 0x040fe2000000000f */
[----:B------:R-:W-:Y:S01]  /*91c0*/  F2FP.BF16.F32.PACK_AB R8, R2, R0 ;  /* 0x000000000208723e */ /* 0x000fe200000010ff */
[C---:B------:R-:W-:Y:S01]  /*91d0*/  FFMA R12, R49.reuse, R61, R12 ;  /* 0x0000003d310c7223 */ /* 0x040fe2000000000c */
[----:B------:R-:W-:Y:S01]  /*91e0*/  FFMA R13, R49, R62, R13 ;  /* 0x0000003e310d7223 */ /* 0x000fe2000000000d */
[C---:B------:R-:W-:Y:S01]  /*91f0*/  FMUL R14, R47.reuse, R18 ;  /* 0x000000122f0e7220 */ /* 0x040fe20000400000 */
[C---:B------:R-:W-:Y:S01]  /*9200*/  FMUL R19, R47.reuse, R19 ;  /* 0x000000132f137220 */ /* 0x040fe20000400000 */
[C---:B------:R-:W-:Y:S01]  /*9210*/  FMUL R16, R47.reuse, R20 ;  /* 0x000000142f107220 */ /* 0x040fe20000400000 */
[----:B------:R-:W-:Y:S01]  /*9220*/  FMUL R17, R47, R21 ;  /* 0x000000152f117220 */ /* 0x000fe20000400000 */
[----:B------:R-:W-:Y:S01]  /*9230*/  FFMA R14, R49, R63, R14 ;  /* 0x0000003f310e7223 */ /* 0x000fe2000000000e */
        /* <DEDUP_REMOVED lines=11> */
[----:B------:R-:W-:Y:S01]  /*92f0*/  F2FP.BF16.F32.PACK_AB R9, R15, R3 ;  /* 0x000000030f09723e */ /* 0x000fe200000010ff */
[----:B------:R-:W-:Y:S01]  /*9300*/  FFMA R20, R49, R69, R20 ;  /* 0x0000004531147223 */ /* 0x000fe20000000014 */
[----:B------:R-:W-:Y:S01]  /*9310*/  F2FP.BF16.F32.PACK_AB R10, R13, R12 ;  /* 0x0000000c0d0a723e */ /* 0x000fe200000010ff */
[----:B------:R-:W-:Y:S01]  /*9320*/  FMUL R24, R47, R28 ;  /* 0x0000001c2f187220 */ /* 0x000fe20000400000 */
[----:B------:R-:W-:Y:S01]  /*9330*/  F2FP.BF16.F32.PACK_AB R11, R19, R14 ;  /* 0x0000000e130b723e */ /* 0x000fe200000010ff */
[----:B------:R-:W-:Y:S01]  /*9340*/  FFMA R21, R49, R70, R21 ;  /* 0x0000004631157223 */ /* 0x000fe20000000015 */
[----:B------:R-:W-:Y:S01]  /*9350*/  LOP3.LUT R74, R80, 0xffff0000, RZ, 0xc0, !PT ;  /* 0xffff0000504a7812 */ /* 0x000fe200078ec0ff */
[----:B------:R-:W-:Y:S01]  /*9360*/  FMUL R25, R47, R29 ;  /* 0x0000001d2f197220 */ /* 0x000fe20000400000 */
[----:B------:R-:W-:Y:S01]  /*9370*/  SHF.L.U32 R75, R81, 0x10, RZ ;  /* 0x00000010514b7819 */ /* 0x000fe200000006ff */
[----:B------:R1:W-:Y:S01]  /*9380*/  STS.128 [R103+0x6010], R8 ;  /* 0x0060100867007388 */ /* 0x0003e20000000c00 */
[----:B------:R-:W-:Y:S01]  /*9390*/  FFMA R22, R49, R71, R22 ;  /* 0x0000004731167223 */ /* 0x000fe20000000016 */
[----:B------:R-:W-:Y:S01]  /*93a0*/  LOP3.LUT R76, R81, 0xffff0000, RZ, 0xc0, !PT ;  /* 0xffff0000514c7812 */ /* 0x000fe200078ec0ff */
[----:B------:R-:W-:Y:S01]  /*93b0*/  FMUL R26, R47, R30 ;  /* 0x0000001e2f1a7220 */ /* 0x000fe20000400000 */
[----:B------:R-:W-:Y:S01]  /*93c0*/  FFMA R27, R49, R72, R27 ;  /* 0x00000048311b7223 */ /* 0x000fe2000000001b */
[C---:B------:R-:W-:Y:S01]  /*93d0*/  SHF.L.U32 R77, R82.reuse, 0x10, RZ ;  /* 0x00000010524d7819 */ /* 0x040fe200000006ff */
[----:B------:R-:W-:Y:S01]  /*93e0*/  FMUL R31, R47, R31 ;  /* 0x0000001f2f1f7220 */ /* 0x000fe20000400000 */
[----:B------:R-:W-:Y:S01]  /*93f0*/  FFMA R24, R49, R73, R24 ;  /* 0x0000004931187223 */ /* 0x000fe20000000018 */
[----:B------:R-:W-:Y:S01]  /*9400*/  LOP3.LUT R78, R82, 0xffff0000, RZ, 0xc0, !PT ;  /* 0xffff0000524e7812 */ /* 0x000fe200078ec0ff */
[----:B------:R-:W-:Y:S01]  /*9410*/  FMUL R28, R47, R32 ;  /* 0x000000202f1c7220 */ /* 0x000fe20000400000 */
[----:B------:R-:W-:Y:S01]  /*9420*/  FFMA R25, R49, R74, R25 ;  /* 0x0000004a31197223 */ /* 0x000fe20000000019 */
[----:B------:R-:W-:Y:S01]  /*9430*/  SHF.L.U32 R79, R83, 0x10, RZ ;  /* 0x00000010534f7819 */ /* 0x000fe200000006ff */
[----:B------:R-:W-:Y:S01]  /*9440*/  FMUL R29, R47, R33 ;  /* 0x000000212f1d7220 */ /* 0x000fe20000400000 */
[----:B------:R-:W-:Y:S01]  /*9450*/  F2FP.BF16.F32.PACK_AB R16, R17, R16 ;  /* 0x000000101110723e */ /* 0x000fe200000010ff */
[----:B------:R-:W-:Y:S01]  /*9460*/  FFMA R26, R49, R75, R26 ;  /* 0x0000004b311a7223 */ /* 0x000fe2000000001a */
[----:B------:R-:W-:Y:S01]  /*9470*/  LOP3.LUT R80, R83, 0xffff0000, RZ, 0xc0, !PT ;  /* 0xffff000053507812 */ /* 0x000fe200078ec0ff */
        /* <DEDUP_REMOVED lines=38> */
.L_x_146:
[----:B------:R-:W-:Y:S05]  /*96e0*/  BSYNC.RECONVERGENT B0 ;  /* 0x0000000000007941 */ /* 0x000fea0003800200 */
.L_x_145:
[----:B------:R-:W-:Y:S01]  /*96f0*/  BAR.SYNC.DEFER_BLOCKING 0x1, 0x80 ;  /* 0x0042000000007b1d */ /* 0x000fe20000010000 */
[----:B------:R-:W-:Y:S01]  /*9700*/  UISETP.NE.AND UP0, UPT, UR49, -0x4, UPT ;  /* 0xfffffffc3100788c */ /* 0x000fe2000bf05270 */
[----:B------:R-:W-:Y:S08]  /*9710*/  IADD3 R45, PT, PT, R45, 0x1, RZ ;  /* 0x000000012d2d7810 */ /* 0x000ff00007ffe0ff */
[----:B------:R-:W-:Y:S05]  /*9720*/  BRA.U !UP0, `(.L_x_147) ;  /* 0x0000000108287547 */ /* 0x000fea000b800000 */
[----:B------:R-:W-:Y:S01]  /*9730*/  ISETP.NE.AND P0, PT, R111, RZ, PT ;  /* 0x000000ff6f00720c */ /* 0x000fe20003f05270 */
[----:B------:R-:W-:Y:S01]  /*9740*/  IMAD.U32 R2, RZ, RZ, UR51 ;  /* 0x00000033ff027e24 */ /* 0x000fe2000f8e00ff */
[----:B------:R-:W-:Y:S01]  /*9750*/  UIADD3 UR51, UPT, UPT, UR51, 0x1, URZ ;  /* 0x0000000133337890 */ /* 0x000fe2000fffe0ff */
[----:B------:R-:W-:Y:S03]  /*9760*/  IMAD.U32 R0, RZ, RZ, UR37 ;  /* 0x00000025ff007e24 */ /* 0x000fe6000f8e00ff */
[----:B------:R-:W-:Y:S04]  /*9770*/  UISETP.NE.AND UP0, UPT, UR51, 0x4, UPT ;  /* 0x000000043300788c */ /* 0x000fe8000bf05270 */
[----:B------:R-:W-:Y:S03]  /*9780*/  USEL UR51, UR51, URZ, UP0 ;  /* 0x000000ff33337287 */ /* 0x000fe60008000000 */
[----:B------:R-:W-:Y:S05]  /*9790*/  @P0 LEA R2, R2, UR48, 0x3 ;  /* 0x0000003002020c11 */ /* 0x000fea000f8e18ff */
[----:B------:R-:W-:Y:S05]  /*97a0*/  @P0 VIADD R2, R2, 0xa0 ;  /* 0x000000a002020836 */ /* 0x000fea0000000000 */
[----:B------:R-:W-:Y:S04]  /*97b0*/  @P0 PRMT R0, R0, 0x654, R2 ;  /* 0x0000065400000816 */ /* 0x000fe80000000002 */
[----:B------:R2:W-:Y:S03]  /*97c0*/  @P0 SYNCS.ARRIVE.TRANS64.RED.A1T0 RZ, [R0+URZ], RZ ;  /* 0x000000ff00ff09a7 */ /* 0x0005e600081004ff */
.L_x_147:
[----:B------:R-:W-:Y:S01]  /*97d0*/  ISETP.NE.AND P2, PT, R107, RZ, PT ;  /* 0x000000ff6b00720c */ /* 0x000fe20003f45270 */
[----:B------:R-:W-:Y:S01]  /*97e0*/  UIADD3 UR49, UPT, UPT, UR49, 0x4, URZ ;  /* 0x0000000431317890 */ /* 0x000fe2000fffe0ff */
[----:B------:R-:W-:Y:S01]  /*97f0*/  ISETP.NE.AND P0, PT, R109, 0x2, PT ;  /* 0x000000026d00780c */ /* 0x000fe20003f05270 */
[----:B------:R-:W-:Y:S01]  /*9800*/  IMAD.IADD R15, R43, 0x1, R90 ;  /* 0x000000012b0f7824 */ /* 0x000fe200078e025a */
[----:B------:R-:W-:Y:S01]  /*9810*/  ISETP.NE.AND P1, PT, R45, 0x4, PT ;  /* 0x000000042d00780c */ /* 0x000fe20003f25270 */
[----:B------:R-:W-:Y:S01]  /*9820*/  IMAD.IADD R14, R44, 0x1, R91 ;  /* 0x000000012c0e7824 */ /* 0x000fe200078e025b */
[----:B------:R-:W-:Y:S02]  /*9830*/  SEL R2, RZ, 0x1, P0 ;  /* 0x00000001ff027807 */ /* 0x000fe40000000000 */
[----:B--2---:R-:W-:Y:S02]  /*9840*/  SEL R0, RZ, 0x1, P1 ;  /* 0x00000001ff007807 */ /* 0x004fe40000800000 */
[----:B------:R-:W-:Y:S02]  /*9850*/  LOP3.LUT R99, R99, R2, RZ, 0x3c, !PT ;  /* 0x0000000263637212 */ /* 0x000fe400078e3cff */
[----:B------:R-:W-:Y:S02]  /*9860*/  LOP3.LUT R100, R100, R0, RZ, 0x3c, !PT ;  /* 0x0000000064647212 */ /* 0x000fe400078e3cff */
[----:B------:R-:W-:Y:S02]  /*9870*/  @P2 R2UR UR36, R98 ;  /* 0x00000000622422ca */ /* 0x000fe400000e0000 */
[----:B------:R-:W-:Y:S02]  /*9880*/  SEL R109, R109, RZ, P0 ;  /* 0x000000ff6d6d7207 */ /* 0x000fe40000000000 */
[----:B------:R-:W-:Y:S01]  /*9890*/  SEL R45, R45, RZ, P1 ;  /* 0x000000ff2d2d7207 */ /* 0x000fe20000800000 */
[----:B------:R-:W-:Y:S10]  /*98a0*/  @P2 BRA `(.L_x_148) ;  /* 0xffffffc000082947 */ /* 0x000ff4000383ffff */
[----:B------:R-:W-:-:S09]  /*98b0*/  UISETP.NE.AND UP0, UPT, UR50, URZ, UPT ;  /* 0x000000ff3200728c */ /* 0x000fd2000bf05270 */
[----:B------:R-:W-:Y:S05]  /*98c0*/  BRA.U !UP0, `(.L_x_149) ;  /* 0x0000000108487547 */ /* 0x000fea000b800000 */
[----:B------:R-:W2:Y:S02]  /*98d0*/  LDCU.64 UR4, c[0x0][0x890] ;  /* 0x00011200ff0477ac */ /* 0x000ea40008000a00 */
[----:B--2---:R-:W-:-:S04]  /*98e0*/  UISETP.NE.U32.AND UP0, UPT, UR4, URZ, UPT ;  /* 0x000000ff0400728c */ /* 0x004fc8000bf05070 */
[----:B------:R-:W-:-:S09]  /*98f0*/  UISETP.NE.AND.EX UP0, UPT, UR5, URZ, UPT, UP0 ;  /* 0x000000ff0500728c */ /* 0x000fd2000bf05300 */
[----:B------:R-:W-:Y:S05]  /*9900*/  BRA.U UP0, `(.L_x_150) ;  /* 0x00000001000c7547 */ /* 0x000fea000b800000 */
[----:B------:R-:W-:-:S13]  /*9910*/  FSETP.NEU.AND P0, PT, R49, RZ, PT ;  /* 0x000000ff3100720b */ /* 0x000fda0003f0d000 */
[----:B------:R-:W-:Y:S05]  /*9920*/  @!P0 EXIT ;  /* 0x000000000000894d */ /* 0x000fea0003800000 */
[----:B------:R-:W-:Y:S05]  /*9930*/  BRA `(.L_x_149) ;  /* 0x00000000002c7947 */ /* 0x000fea0003800000 */
.L_x_150:
[----:B------:R-:W-:Y:S01]  /*9940*/  ISETP.NE.AND P0, PT, R108, RZ, PT ;  /* 0x000000ff6c00720c */ /* 0x000fe20003f05270 */
[----:B------:R-:W-:-:S12]  /*9950*/  BSSY.RECONVERGENT B0, `(.L_x_149) ;  /* 0x0000009000007945 */ /* 0x000fd80003800200 */
[----:B------:R-:W-:Y:S05]  /*9960*/  @P0 BRA `(.L_x_151) ;  /* 0x0000000000140947 */ /* 0x000fea0003800000 */
[----:B------:R-:W2:Y:S02]  /*9970*/  LDCU.64 UR4, c[0x0][0x888] ;  /* 0x00011100ff0477ac */ /* 0x000ea40008000a00 */
[----:B--2---:R-:W-:-:S04]  /*9980*/  ISETP.NE.U32.AND P0, PT, RZ, UR4, PT ;  /* 0x00000004ff007c0c */ /* 0x004fc8000bf05070 */
[----:B------:R-:W-:-:S13]  /*9990*/  ISETP.NE.AND.EX P0, PT, RZ, UR5, PT, P0 ;  /* 0x00000005ff007c0c */ /* 0x000fda000bf05300 */
[----:B------:R-:W-:Y:S05]  /*99a0*/  @!P0 EXIT ;  /* 0x000000000000894d */ /* 0x000fea0003800000 */
[----:B------:R-:W-:Y:S05]  /*99b0*/  BRA `(.L_x_152) ;  /* 0x0000000000087947 */ /* 0x000fea0003800000 */
.L_x_151:
[----:B------:R-:W-:-:S13]  /*99c0*/  FSETP.NEU.AND P0, PT, R49, RZ, PT ;  /* 0x000000ff3100720b */ /* 0x000fda0003f0d000 */
[----:B------:R-:W-:Y:S05]  /*99d0*/  @!P0 EXIT ;  /* 0x000000000000894d */ /* 0x000fea0003800000 */
.L_x_152:
[----:B------:R-:W-:Y:S05]  /*99e0*/  BSYNC.RECONVERGENT B0 ;  /* 0x0000000000007941 */ /* 0x000fea0003800200 */
.L_x_149:
[----:B------:R-:W-:Y:S01]  /*99f0*/  ULEA UR4, UR51, UR48, 0x3 ;  /* 0x0000003033047291 */ /* 0x000fe2000f8e18ff */
[----:B------:R-:W-:-:S04]  /*9a00*/  DEPBAR.LE SB0, 0x0 ;  /* 0x000080000000791a */ /* 0x000fc80000000000 */
[----:B------:R-:W-:-:S04]  /*9a10*/  UIADD3 UR4, UPT, UPT, UR4, 0xa0, URZ ;  /* 0x000000a004047890 */ /* 0x000fc8000fffe0ff */
[----:B------:R-:W-:-:S09]  /*9a20*/  UPRMT UR4, UR37, 0x654, UR4 ;  /* 0x0000065425047896 */ /* 0x000fd20008000004 */
[----:B------:R-:W-:Y:S01]  /*9a30*/  SYNCS.ARRIVE.TRANS64.RED.A1T0 RZ, [UR4], RZ ;  /* 0x000000ffffff79a7 */ /* 0x000fe20008100404 */
[----:B------:R-:W-:Y:S05]  /*9a40*/  EXIT ;  /* 0x000000000000794d */ /* 0x000fea0003800000 */
.L_x_24:
[----:B--2---:R2:W4:Y:S02]  /*9a50*/  SYNCS.PHASECHK.TRANS64.TRYWAIT P0, [R2+URZ+0x140], R3 ;  /* 0x00014003020075a7 */ /* 0x00452400080011ff */
[----:B----4-:R-:W-:Y:S05]  /*9a60*/  @!P0 NANOSLEEP.SYNCS 0x989680 ;  /* 0x009896800000895d */ /* 0x010fea0003900000 */
[----:B------:R-:W4:Y:S02]  /*9a70*/  @!P0 SYNCS.PHASECHK.TRANS64 P0, [R2+URZ+0x140], R3 ;  /* 0x00014003020085a7 */ /* 0x000f2400080010ff */
[----:B----4-:R-:W-:Y:S05]  /*9a80*/  @!P0 BRA `(.L_x_24) ;  /* 0xfffffffc00f08947 */ /* 0x010fea000383ffff */
[----:B------:R-:W-:Y:S05]  /*9a90*/  BRA `(.L_x_153) ;  /* 0xffffff7c007c7947 */ /* 0x000fea000383ffff */
.L_x_27:
[----:B------:R-:W-:-:S07]  /*9aa0*/  MOV R2, UR33 ;  /* 0x0000002100027c02 */ /* 0x000fce0008000f00 */
.L_x_154:
[----:B-1----:R1:W2:Y:S02]  /*9ab0*/  SYNCS.PHASECHK.TRANS64.TRYWAIT P0, [R2+URZ+0x40], R4 ;  /* 0x00004004020075a7 */ /* 0x0022a400080011ff */
[----:B--2---:R-:W-:Y:S05]  /*9ac0*/  @!P0 NANOSLEEP.SYNCS 0x989680 ;  /* 0x009896800000895d */ /* 0x004fea0003900000 */
[----:B------:R-:W2:Y:S02]  /*9ad0*/  @!P0 SYNCS.PHASECHK.TRANS64 P0, [R2+URZ+0x40], R4 ;  /* 0x00004004020085a7 */ /* 0x000ea400080010ff */
[----:B--2---:R-:W-:Y:S05]  /*9ae0*/  @!P0 BRA `(.L_x_154) ;  /* 0xfffffffc00f08947 */ /* 0x004fea000383ffff */
[----:B------:R-:W-:Y:S05]  /*9af0*/  BRA `(.L_x_26) ;  /* 0xffffff7c00e47947 */ /* 0x000fea000383ffff */
.L_x_34:
[----:B-1----:R-:W-:-:S07]  /*9b00*/  MOV R2, UR17 ;  /* 0x0000001100027c02 */ /* 0x002fce0008000f00 */
.L_x_155:
[----:B-1----:R1:W2:Y:S02]  /*9b10*/  SYNCS.PHASECHK.TRANS64.TRYWAIT P0, [R2+URZ+0x40], R4 ;  /* 0x00004004020075a7 */ /* 0x0022a400080011ff */
[----:B--2---:R-:W-:Y:S05]  /*9b20*/  @!P0 NANOSLEEP.SYNCS 0x989680 ;  /* 0x009896800000895d */ /* 0x004fea0003900000 */
[----:B------:R-:W2:Y:S02]  /*9b30*/  @!P0 SYNCS.PHASECHK.TRANS64 P0, [R2+URZ+0x40], R4 ;  /* 0x00004004020085a7 */ /* 0x000ea400080010ff */
[----:B--2---:R-:W-:Y:S05]  /*9b40*/  @!P0 BRA `(.L_x_155) ;  /* 0xfffffffc00f08947 */ /* 0x004fea000383ffff */
[----:B------:R-:W-:Y:S05]  /*9b50*/  BRA `(.L_x_33) ;  /* 0xffffff8000a07947 */ /* 0x000fea000383ffff */
.L_x_39:
[----:B-1----:R1:W2:Y:S02]  /*9b60*/  SYNCS.PHASECHK.TRANS64.TRYWAIT P0, [R2+URZ+0xd0], R3 ;  /* 0x0000d003020075a7 */ /* 0x0022a400080011ff */
[----:B--2---:R-:W-:Y:S05]  /*9b70*/  @!P0 NANOSLEEP.SYNCS 0x989680 ;  /* 0x009896800000895d */ /* 0x004fea0003900000 */
[----:B------:R-:W2:Y:S02]  /*9b80*/  @!P0 SYNCS.PHASECHK.TRANS64 P0, [R2+URZ+0xd0], R3 ;  /* 0x0000d003020085a7 */ /* 0x000ea400080010ff */
[----:B--2---:R-:W-:Y:S05]  /*9b90*/  @!P0 BRA `(.L_x_39) ;  /* 0xfffffffc00f08947 */ /* 0x004fea000383ffff */
[----:B------:R-:W-:Y:S05]  /*9ba0*/  BRA `(.L_x_156) ;  /* 0xffffff8400447947 */ /* 0x000fea000383ffff */
.L_x_43:
[----:B---3--:R-:W-:-:S07]  /*9bb0*/  MOV R0, UR4 ;  /* 0x0000000400007c02 */ /* 0x008fce0008000f00 */
.L_x_157:
[----:B-1----:R1:W2:Y:S02]  /*9bc0*/  SYNCS.PHASECHK.TRANS64.TRYWAIT P0, [R0+URZ], R2 ;  /* 0x00000002000075a7 */ /* 0x0022a400080011ff */
[----:B--2---:R-:W-:Y:S05]  /*9bd0*/  @!P0 NANOSLEEP.SYNCS 0x989680 ;  /* 0x009896800000895d */ /* 0x004fea0003900000 */
[----:B------:R-:W2:Y:S02]  /*9be0*/  @!P0 SYNCS.PHASECHK.TRANS64 P0, [R0+URZ], R2 ;  /* 0x00000002000085a7 */ /* 0x000ea400080010ff */
[----:B--2---:R-:W-:Y:S05]  /*9bf0*/  @!P0 BRA `(.L_x_157) ;  /* 0xfffffffc00f08947 */ /* 0x004fea000383ffff */
[----:B------:R-:W-:Y:S05]  /*9c00*/  BRA `(.L_x_158) ;  /* 0xffffff8800b47947 */ /* 0x000fea000383ffff */
.L_x_44:
[----:B---3--:R-:W-:-:S07]  /*9c10*/  MOV R0, UR4 ;  /* 0x0000000400007c02 */ /* 0x008fce0008000f00 */
.L_x_159:
[----:B-1----:R1:W2:Y:S02]  /*9c20*/  SYNCS.PHASECHK.TRANS64.TRYWAIT P0, [R0+URZ], R3 ;  /* 0x00000003000075a7 */ /* 0x0022a400080011ff */
[----:B--2---:R-:W-:Y:S05]  /*9c30*/  @!P0 NANOSLEEP.SYNCS 0x989680 ;  /* 0x009896800000895d */ /* 0x004fea0003900000 */
[----:B------:R-:W2:Y:S02]  /*9c40*/  @!P0 SYNCS.PHASECHK.TRANS64 P0, [R0+URZ], R3 ;  /* 0x00000003000085a7 */ /* 0x000ea400080010ff */
[----:B--2---:R-:W-:Y:S05]  /*9c50*/  @!P0 BRA `(.L_x_159) ;  /* 0xfffffffc00f08947 */ /* 0x004fea000383ffff */
[----:B------:R-:W-:Y:S05]  /*9c60*/  BRA `(.L_x_160) ;  /* 0xffffff8800c07947 */ /* 0x000fea000383ffff */
.L_x_45:
[----:B---3--:R-:W-:-:S07]  /*9c70*/  MOV R0, UR4 ;  /* 0x0000000400007c02 */ /* 0x008fce0008000f00 */
.L_x_161:
[----:B-1----:R1:W2:Y:S02]  /*9c80*/  SYNCS.PHASECHK.TRANS64.TRYWAIT P0, [R0+URZ], R3 ;  /* 0x00000003000075a7 */ /* 0x0022a400080011ff */
[----:B--2---:R-:W-:Y:S05]  /*9c90*/  @!P0 NANOSLEEP.SYNCS 0x989680 ;  /* 0x009896800000895d */ /* 0x004fea0003900000 */
[----:B------:R-:W2:Y:S02]  /*9ca0*/  @!P0 SYNCS.PHASECHK.TRANS64 P0, [R0+URZ], R3 ;  /* 0x00000003000085a7 */ /* 0x000ea400080010ff */
[----:B--2---:R-:W-:Y:S05]  /*9cb0*/  @!P0 BRA `(.L_x_161) ;  /* 0xfffffffc00f08947 */ /* 0x004fea000383ffff */
[----:B------:R-:W-:Y:S05]  /*9cc0*/  BRA `(.L_x_162) ;  /* 0xffffff8800cc7947 */ /* 0x000fea000383ffff */
.L_x_46:
[----:B---3--:R-:W-:-:S07]  /*9cd0*/  MOV R0, UR4 ;  /* 0x0000000400007c02 */ /* 0x008fce0008000f00 */
.L_x_163:
[----:B-1----:R1:W2:Y:S02]  /*9ce0*/  SYNCS.PHASECHK.TRANS64.TRYWAIT P0, [R0+URZ], R3 ;  /* 0x00000003000075a7 */ /* 0x0022a400080011ff */
[----:B--2---:R-:W-:Y:S05]  /*9cf0*/  @!P0 NANOSLEEP.SYNCS 0x989680 ;  /* 0x009896800000895d */ /* 0x004fea0003900000 */
[----:B------:R-:W2:Y:S02]  /*9d00*/  @!P0 SYNCS.PHASECHK.TRANS64 P0, [R0+URZ], R3 ;  /* 0x00000003000085a7 */ /* 0x000ea400080010ff */
[----:B--2---:R-:W-:Y:S05]  /*9d10*/  @!P0 BRA `(.L_x_163) ;  /* 0xfffffffc00f08947 */ /* 0x004fea000383ffff */
[----:B------:R-:W-:Y:S05]  /*9d20*/  BRA `(.L_x_164) ;  /* 0xffffff8800d87947 */ /* 0x000fea000383ffff */
.L_x_47:
[----:B---3--:R-:W-:-:S07]  /*9d30*/  MOV R0, UR4 ;  /* 0x0000000400007c02 */ /* 0x008fce0008000f00 */
.L_x_165:
[----:B-1----:R1:W2:Y:S02]  /*9d40*/  SYNCS.PHASECHK.TRANS64.TRYWAIT P0, [R0+URZ], R3 ;  /* 0x00000003000075a7 */ /* 0x0022a400080011ff */
[----:B--2---:R-:W-:Y:S05]  /*9d50*/  @!P0 NANOSLEEP.SYNCS 0x989680 ;  /* 0x009896800000895d */ /* 0x004fea0003900000 */
[----:B------:R-:W2:Y:S02]  /*9d60*/  @!P0 SYNCS.PHASECHK.TRANS64 P0, [R0+URZ], R3 ;  /* 0x00000003000085a7 */ /* 0x000ea400080010ff */
[----:B--2---:R-:W-:Y:S05]  /*9d70*/  @!P0 BRA `(.L_x_165) ;  /* 0xfffffffc00f08947 */ /* 0x004fea000383ffff */
[----:B------:R-:W-:Y:S05]  /*9d80*/  BRA `(.L_x_166) ;  /* 0xffffff8800e47947 */ /* 0x000fea000383ffff */
.L_x_48:
[----:B---3--:R-:W-:-:S07]  /*9d90*/  MOV R0, UR4 ;  /* 0x0000000400007c02 */ /* 0x008fce0008000f00 */
.L_x_167:
[----:B-1----:R1:W2:Y:S02]  /*9da0*/  SYNCS.PHASECHK.TRANS64.TRYWAIT P0, [R0+URZ], R3 ;  /* 0x00000003000075a7 */ /* 0x0022a400080011ff */
[----:B--2---:R-:W-:Y:S05]  /*9db0*/  @!P0 NANOSLEEP.SYNCS 0x989680 ;  /* 0x009896800000895d */ /* 0x004fea0003900000 */
[----:B------:R-:W2:Y:S02]  /*9dc0*/  @!P0 SYNCS.PHASECHK.TRANS64 P0, [R0+URZ], R3 ;  /* 0x00000003000085a7 */ /* 0x000ea400080010ff */
[----:B--2---:R-:W-:Y:S05]  /*9dd0*/  @!P0 BRA `(.L_x_167) ;  /* 0xfffffffc00f08947 */ /* 0x004fea000383ffff */
[----:B------:R-:W-:Y:S05]  /*9de0*/  BRA `(.L_x_168) ;  /* 0xffffff8800f07947 */ /* 0x000fea000383ffff */
.L_x_49:
[----:B---3--:R-:W-:-:S07]  /*9df0*/  MOV R0, UR4 ;  /* 0x0000000400007c02 */ /* 0x008fce0008000f00 */
.L_x_169:
[----:B-1----:R1:W2:Y:S02]  /*9e00*/  SYNCS.PHASECHK.TRANS64.TRYWAIT P0, [R0+URZ], R3 ;  /* 0x00000003000075a7 */ /* 0x0022a400080011ff */
[----:B--2---:R-:W-:Y:S05]  /*9e10*/  @!P0 NANOSLEEP.SYNCS 0x989680 ;  /* 0x009896800000895d */ /* 0x004fea0003900000 */
[----:B------:R-:W2:Y:S02]  /*9e20*/  @!P0 SYNCS.PHASECHK.TRANS64 P0, [R0+URZ], R3 ;  /* 0x00000003000085a7 */ /* 0x000ea400080010ff */
[----:B--2---:R-:W-:Y:S05]  /*9e30*/  @!P0 BRA `(.L_x_169) ;  /* 0xfffffffc00f08947 */ /* 0x004fea000383ffff */
[----:B------:R-:W-:Y:S05]  /*9e40*/  BRA `(.L_x_170) ;  /* 0xffffff8800fc7947 */ /* 0x000fea000383ffff */
.L_x_52:
[----:B-1----:R1:W2:Y:S02]  /*9e50*/  SYNCS.PHASECHK.TRANS64.TRYWAIT P0, [R0+URZ+0x130], R4 ;  /* 0x00013004000075a7 */ /* 0x0022a400080011ff */
[----:B--2---:R-:W-:Y:S05]  /*9e60*/  @!P0 NANOSLEEP.SYNCS 0x989680 ;  /* 0x009896800000895d */ /* 0x004fea0003900000 */
[----:B------:R-:W2:Y:S02]  /*9e70*/  @!P0 SYNCS.PHASECHK.TRANS64 P0, [R0+URZ+0x130], R4 ;  /* 0x00013004000085a7 */ /* 0x000ea400080010ff */
[----:B--2---:R-:W-:Y:S05]  /*9e80*/  @!P0 BRA `(.L_x_52) ;  /* 0xfffffffc00f08947 */ /* 0x004fea000383ffff */
[----:B------:R-:W-:Y:S05]  /*9e90*/  BRA `(.L_x_171) ;  /* 0xffffff8c005c7947 */ /* 0x000fea000383ffff */
.L_x_53:
[----:B------:R-:W-:-:S07]  /*9ea0*/  MOV R0, UR5 ;  /* 0x0000000500007c02 */ /* 0x000fce0008000f00 */
.L_x_172:
[----:B-1----:R1:W2:Y:S02]  /*9eb0*/  SYNCS.PHASECHK.TRANS64.TRYWAIT P0, [R0+URZ+0xe0], R5 ;  /* 0x0000e005000075a7 */ /* 0x0022a400080011ff */
[----:B--2---:R-:W-:Y:S05]  /*9ec0*/  @!P0 NANOSLEEP.SYNCS 0x989680 ;  /* 0x009896800000895d */ /* 0x004fea0003900000 */
[----:B------:R-:W2:Y:S02]  /*9ed0*/  @!P0 SYNCS.PHASECHK.TRANS64 P0, [R0+URZ+0xe0], R5 ;  /* 0x0000e005000085a7 */ /* 0x000ea400080010ff */
[----:B--2---:R-:W-:Y:S05]  /*9ee0*/  @!P0 BRA `(.L_x_172) ;  /* 0xfffffffc00f08947 */ /* 0x004fea000383ffff */
[----:B------:R-:W-:Y:S05]  /*9ef0*/  BRA `(.L_x_173) ;  /* 0xffffff8c006c7947 */ /* 0x000fea000383ffff */
.L_x_54:
[----:B-1----:R1:W2:Y:S02]  /*9f00*/  SYNCS.PHASECHK.TRANS64.TRYWAIT P1, [R0+URZ+0xd0], R4 ;  /* 0x0000d004000075a7 */ /* 0x0022a400080211ff */
[----:B--2---:R-:W-:Y:S05]  /*9f10*/  @!P1 NANOSLEEP.SYNCS 0x989680 ;  /* 0x009896800000995d */ /* 0x004fea0003900000 */
[----:B------:R-:W2:Y:S02]  /*9f20*/  @!P1 SYNCS.PHASECHK.TRANS64 P1, [R0+URZ+0xd0], R4 ;  /* 0x0000d004000095a7 */ /* 0x000ea400080210ff */
[----:B--2---:R-:W-:Y:S05]  /*9f30*/  @!P1 BRA `(.L_x_54) ;  /* 0xfffffffc00f09947 */ /* 0x004fea000383ffff */
[----:B------:R-:W-:Y:S05]  /*9f40*/  BRA `(.L_x_174) ;  /* 0xffffff8c009c7947 */ /* 0x000fea000383ffff */
.L_x_57:
[----:B------:R-:W-:-:S07]  /*9f50*/  MOV R0, UR5 ;  /* 0x0000000500007c02 */ /* 0x000fce0008000f00 */
.L_x_175:
[----:B-1----:R1:W2:Y:S02]  /*9f60*/  SYNCS.PHASECHK.TRANS64.TRYWAIT P0, [R0+URZ+0xe0], R2 ;  /* 0x0000e002000075a7 */ /* 0x0022a400080011ff */
[----:B--2---:R-:W-:Y:S05]  /*9f70*/  @!P0 NANOSLEEP.SYNCS 0x989680 ;  /* 0x009896800000895d */ /* 0x004fea0003900000 */
[----:B------:R-:W2:Y:S02]  /*9f80*/  @!P0 SYNCS.PHASECHK.TRANS64 P0, [R0+URZ+0xe0], R2 ;  /* 0x0000e002000085a7 */ /* 0x000ea400080010ff */
[----:B--2---:R-:W-:Y:S05]  /*9f90*/  @!P0 BRA `(.L_x_175) ;  /* 0xfffffffc00f08947 */ /* 0x004fea000383ffff */
[----:B------:R-:W-:Y:S05]  /*9fa0*/  BRA `(.L_x_56) ;  /* 0xffffff8c00f07947 */ /* 0x000fea000383ffff */
.L_x_66:
[----:B-1----:R-:W-:-:S04]  /*9fb0*/  MOV R4, UR6 ;  /* 0x0000000600047c02 */ /* 0x002fc80008000f00 */
[----:B------:R1:W2:Y:S03]  /*9fc0*/  SYNCS.PHASECHK.TRANS64.TRYWAIT P0, [R4+URZ+0x8], R5 ;  /* 0x00000805040075a7 */ /* 0x0002a600080011ff */
[----:B--2---:R-:W-:Y:S05]  /*9fd0*/  @!P0 NANOSLEEP.SYNCS 0x989680 ;  /* 0x009896800000895d */ /* 0x004fea0003900000 */
[----:B------:R-:W2:Y:S02]  /*9fe0*/  @!P0 SYNCS.PHASECHK.TRANS64 P0, [R4+URZ+0x8], R5 ;  /* 0x00000805040085a7 */ /* 0x000ea400080010ff */
[----:B--2---:R-:W-:Y:S05]  /*9ff0*/  @!P0 BRA `(.L_x_66) ;  /* 0xfffffffc00ec8947 */ /* 0x004fea000383ffff */
[----:B------:R-:W-:Y:S05]  /*a000*/  BRA `(.L_x_65) ;  /* 0xffffff9000a47947 */ /* 0x000fea000383ffff */
.L_x_68:
[----:B------:R-:W-:Y:S01]  /*a010*/  BSSY B0, `(.L_x_176) ;  /* 0x0000006000007945 */ /* 0x000fe20003800000 */
[----:B------:R-:W-:-:S07]  /*a020*/  MOV R15, 0xffffffff ;  /* 0xffffffff000f7802 */ /* 0x000fce0000000f00 */
[----:B-1---5:R-:W-:Y:S05]  /*a030*/  WARPSYNC.COLLECTIVE R15, `(.L_x_177) ;  /* 0x000000000f0c7348 */ /* 0x022fea0003c00000 */
[----:B------:R-:W-:Y:S02]  /*a040*/  ELECT P6, UR79, PT ;  /* 0x00000000004f782f */ /* 0x000fe400038c0000 */
[----:B------:R-:W-:Y:S01]  /*a050*/  MOV R14, UR79 ;  /* 0x0000004f000e7c02 */ /* 0x000fe20008000f00 */
[----:B-1---5:R-:W-:Y:S10]  /*a060*/  ENDCOLLECTIVE ;  /* 0x000000000000791b */ /* 0x022ff40003800000 */
.L_x_177:
[----:B------:R-:W-:Y:S05]  /*a070*/  BSYNC B0 ;  /* 0x0000000000007941 */ /* 0x000fea0003800000 */
.L_x_176:
[----:B------:R-:W-:Y:S05]  /*a080*/  BRA `(.L_x_178) ;  /* 0xffffff9000d47947 */ /* 0x000fea000383ffff */
.L_x_70:
[----:B-1----:R-:W-:-:S04]  /*a090*/  MOV R2, UR6 ;  /* 0x0000000600027c02 */ /* 0x002fc80008000f00 */
[----:B------:R1:W2:Y:S03]  /*a0a0*/  SYNCS.PHASECHK.TRANS64.TRYWAIT P0, [R2+URZ+0x8], R3 ;  /* 0x00000803020075a7 */ /* 0x0002a600080011ff */
[----:B--2---:R-:W-:Y:S05]  /*a0b0*/  @!P0 NANOSLEEP.SYNCS 0x989680 ;  /* 0x009896800000895d */ /* 0x004fea0003900000 */
[----:B------:R-:W2:Y:S02]  /*a0c0*/  @!P0 SYNCS.PHASECHK.TRANS64 P0, [R2+URZ+0x8], R3 ;  /* 0x00000803020085a7 */ /* 0x000ea400080010ff */
[----:B--2---:R-:W-:Y:S05]  /*a0d0*/  @!P0 BRA `(.L_x_70) ;  /* 0xfffffffc00ec8947 */ /* 0x004fea000383ffff */
[----:B------:R-:W-:Y:S05]  /*a0e0*/  BRA `(.L_x_69) ;  /* 0xffffff9000d87947 */ /* 0x000fea000383ffff */
.L_x_71:
[----:B-1----:R1:W2:Y:S02]  /*a0f0*/  SYNCS.PHASECHK.TRANS64.TRYWAIT P0, [R0+URZ+0xd0], R4 ;  /* 0x0000d004000075a7 */ /* 0x0022a400080011ff */
[----:B--2---:R-:W-:Y:S05]  /*a100*/  @!P0 NANOSLEEP.SYNCS 0x989680 ;  /* 0x009896800000895d */ /* 0x004fea0003900000 */
[----:B------:R-:W2:Y:S02]  /*a110*/  @!P0 SYNCS.PHASECHK.TRANS64 P0, [R0+URZ+0xd0], R4 ;  /* 0x0000d004000085a7 */ /* 0x000ea400080010ff */
[----:B--2---:R-:W-:Y:S05]  /*a120*/  @!P0 BRA `(.L_x_71) ;  /* 0xfffffffc00f08947 */ /* 0x004fea000383ffff */
[----:B------:R-:W-:Y:S05]  /*a130*/  BRA `(.L_x_179) ;  /* 0xffffff9400c47947 */ /* 0x000fea000383ffff */
.L_x_73:
[----:B------:R-:W-:-:S07]  /*a140*/  MOV R0, UR9 ;  /* 0x0000000900007c02 */ /* 0x000fce0008000f00 */
.L_x_180:
[----:B-1----:R1:W2:Y:S02]  /*a150*/  SYNCS.PHASECHK.TRANS64.TRYWAIT P0, [R0+URZ+0x110], R4 ;  /* 0x00011004000075a7 */ /* 0x0022a400080011ff */
[----:B--2---:R-:W-:Y:S05]  /*a160*/  @!P0 NANOSLEEP.SYNCS 0x989680 ;  /* 0x009896800000895d */ /* 0x004fea0003900000 */
[----:B------:R-:W2:Y:S02]  /*a170*/  @!P0 SYNCS.PHASECHK.TRANS64 P0, [R0+URZ+0x110], R4 ;  /* 0x00011004000085a7 */ /* 0x000ea400080010ff */
[----:B--2---:R-:W-:Y:S05]  /*a180*/  @!P0 BRA `(.L_x_180) ;  /* 0xfffffffc00f08947 */ /* 0x004fea000383ffff */
[----:B------:R-:W-:Y:S05]  /*a190*/  BRA `(.L_x_181) ;  /* 0xffffff9800107947 */ /* 0x000fea000383ffff */
.L_x_76:
[----:B------:R-:W-:Y:S07]  /*a1a0*/  MOV R0, UR8 ;  /* 0x0000000800007c02 */ /* 0x000fee0008000f00 */
.L_x_182:
[----:B-1----:R1:W2:Y:S02]  /*a1b0*/  SYNCS.PHASECHK.TRANS64.TRYWAIT P0, [R0+URZ], R4 ;  /* 0x00000004000075a7 */ /* 0x0022a400080011ff */
[----:B--2---:R-:W-:Y:S05]  /*a1c0*/  @!P0 NANOSLEEP.SYNCS 0x989680 ;  /* 0x009896800000895d */ /* 0x004fea0003900000 */
[----:B------:R-:W2:Y:S02]  /*a1d0*/  @!P0 SYNCS.PHASECHK.TRANS64 P0, [R0+URZ], R4 ;  /* 0x00000004000085a7 */ /* 0x000ea400080010ff */
[----:B--2---:R-:W-:Y:S05]  /*a1e0*/  @!P0 BRA `(.L_x_182) ;  /* 0xfffffffc00f08947 */ /* 0x004fea000383ffff */
[----:B------:R-:W-:Y:S05]  /*a1f0*/  BRA `(.L_x_75) ;  /* 0xffffff9800247947 */ /* 0x000fea000383ffff */
.L_x_80:
[----:B-1----:R-:W-:-:S07]  /*a200*/  MOV R0, UR8 ;  /* 0x0000000800007c02 */ /* 0x002fce0008000f00 */
.L_x_183:
[----:B-1----:R1:W2:Y:S02]  /*a210*/  SYNCS.PHASECHK.TRANS64.TRYWAIT P0, [R0+URZ], R2 ;  /* 0x00000002000075a7 */ /* 0x0022a400080011ff */
[----:B--2---:R-:W-:Y:S05]  /*a220*/  @!P0 NANOSLEEP.SYNCS 0x989680 ;  /* 0x009896800000895d */ /* 0x004fea0003900000 */
[----:B------:R-:W2:Y:S02]  /*a230*/  @!P0 SYNCS.PHASECHK.TRANS64 P0, [R0+URZ], R2 ;  /* 0x00000002000085a7 */ /* 0x000ea400080010ff */
[----:B--2---:R-:W-:Y:S05]  /*a240*/  @!P0 BRA `(.L_x_183) ;  /* 0xfffffffc00f08947 */ /* 0x004fea000383ffff */
[----:B------:R-:W-:Y:S05]  /*a250*/  BRA `(.L_x_184) ;  /* 0xffffff9c00187947 */ /* 0x000fea000383ffff */
.L_x_81:
[----:B------:R-:W-:-:S07]  /*a260*/  MOV R0, UR8 ;  /* 0x0000000800007c02 */ /* 0x000fce0008000f00 */
.L_x_185:
[----:B-1----:R1:W2:Y:S02]  /*a270*/  SYNCS.PHASECHK.TRANS64.TRYWAIT P0, [R0+URZ], R3 ;  /* 0x00000003000075a7 */ /* 0x0022a400080011ff */
[----:B--2---:R-:W-:Y:S05]  /*a280*/  @!P0 NANOSLEEP.SYNCS 0x989680 ;  /* 0x009896800000895d */ /* 0x004fea0003900000 */
[----:B------:R-:W2:Y:S02]  /*a290*/  @!P0 SYNCS.PHASECHK.TRANS64 P0, [R0+URZ], R3 ;  /* 0x00000003000085a7 */ /* 0x000ea400080010ff */
[----:B--2---:R-:W-:Y:S05]  /*a2a0*/  @!P0 BRA `(.L_x_185) ;  /* 0xfffffffc00f08947 */ /* 0x004fea000383ffff */
[----:B------:R-:W-:Y:S05]  /*a2b0*/  BRA `(.L_x_186) ;  /* 0xffffff9c00247947 */ /* 0x000fea000383ffff */
.L_x_82:
[----:B------:R-:W-:-:S07]  /*a2c0*/  MOV R0, UR8 ;  /* 0x0000000800007c02 */ /* 0x000fce0008000f00 */
.L_x_187:
[----:B-1----:R1:W2:Y:S02]  /*a2d0*/  SYNCS.PHASECHK.TRANS64.TRYWAIT P0, [R0+URZ], R3 ;  /* 0x00000003000075a7 */ /* 0x0022a400080011ff */
[----:B--2---:R-:W-:Y:S05]  /*a2e0*/  @!P0 NANOSLEEP.SYNCS 0x989680 ;  /* 0x009896800000895d */ /* 0x004fea0003900000 */
[----:B------:R-:W2:Y:S02]  /*a2f0*/  @!P0 SYNCS.PHASECHK.TRANS64 P0, [R0+URZ], R3 ;  /* 0x00000003000085a7 */ /* 0x000ea400080010ff */
[----:B--2---:R-:W-:Y:S05]  /*a300*/  @!P0 BRA `(.L_x_187) ;  /* 0xfffffffc00f08947 */ /* 0x004fea000383ffff */
[----:B------:R-:W-:Y:S05]  /*a310*/  BRA `(.L_x_188) ;  /* 0xffffff9c00307947 */ /* 0x000fea000383ffff */
.L_x_85:
[----:B------:R-:W-:-:S07]  /*a320*/  MOV R0, UR7 ;  /* 0x0000000700007c02 */ /* 0x000fce0008000f00 */
.L_x_189:
[----:B-1----:R1:W2:Y:S02]  /*a330*/  SYNCS.PHASECHK.TRANS64.TRYWAIT P1, [R0+URZ+0x150], R2 ;  /* 0x00015002000075a7 */ /* 0x0022a400080211ff */
[----:B--2---:R-:W-:Y:S05]  /*a340*/  @!P1 NANOSLEEP.SYNCS 0x989680 ;  /* 0x009896800000995d */ /* 0x004fea0003900000 */
[----:B------:R-:W2:Y:S02]  /*a350*/  @!P1 SYNCS.PHASECHK.TRANS64 P1, [R0+URZ+0x150], R2 ;  /* 0x00015002000095a7 */ /* 0x000ea400080210ff */
[----:B--2---:R-:W-:Y:S05]  /*a360*/  @!P1 BRA `(.L_x_189) ;  /* 0xfffffffc00f09947 */ /* 0x004fea000383ffff */
[----:B------:R-:W-:Y:S05]  /*a370*/  BRA `(.L_x_190) ;  /* 0xffffff9c007c7947 */ /* 0x000fea000383ffff */
.L_x_90:
[----:B--2---:R2:W4:Y:S02]  /*a380*/  SYNCS.PHASECHK.TRANS64.TRYWAIT P0, [R0+URZ+0xd0], R2 ;  /* 0x0000d002000075a7 */ /* 0x00452400080011ff */
[----:B----4-:R-:W-:Y:S05]  /*a390*/  @!P0 NANOSLEEP.SYNCS 0x989680 ;  /* 0x009896800000895d */ /* 0x010fea0003900000 */
[----:B------:R-:W4:Y:S02]  /*a3a0*/  @!P0 SYNCS.PHASECHK.TRANS64 P0, [R0+URZ+0xd0], R2 ;  /* 0x0000d002000085a7 */ /* 0x000f2400080010ff */
[----:B----4-:R-:W-:Y:S05]  /*a3b0*/  @!P0 BRA `(.L_x_90) ;  /* 0xfffffffc00f08947 */ /* 0x010fea000383ffff */
[----:B------:R-:W-:Y:S05]  /*a3c0*/  BRA `(.L_x_191) ;  /* 0xffffffa000907947 */ /* 0x000fea000383ffff */
.L_x_93:
[----:B------:R-:W-:Y:S07]  /*a3d0*/  MOV R0, UR7 ;  /* 0x0000000700007c02 */ /* 0x000fee0008000f00 */
.L_x_192:
[----:B--2---:R2:W4:Y:S02]  /*a3e0*/  SYNCS.PHASECHK.TRANS64.TRYWAIT P0, [R0+URZ+0xc8], R2 ;  /* 0x0000c802000075a7 */ /* 0x00452400080011ff */
[----:B----4-:R-:W-:Y:S05]  /*a3f0*/  @!P0 NANOSLEEP.SYNCS 0x989680 ;  /* 0x009896800000895d */ /* 0x010fea0003900000 */
[----:B------:R-:W4:Y:S02]  /*a400*/  @!P0 SYNCS.PHASECHK.TRANS64 P0, [R0+URZ+0xc8], R2 ;  /* 0x0000c802000085a7 */ /* 0x000f2400080010ff */
[----:B----4-:R-:W-:Y:S05]  /*a410*/  @!P0 BRA `(.L_x_192) ;  /* 0xfffffffc00f08947 */ /* 0x010fea000383ffff */
[----:B------:R-:W-:Y:S05]  /*a420*/  BRA `(.L_x_92) ;  /* 0xffffffa400707947 */ /* 0x000fea000383ffff */
.L_x_96:
[----:B------:R-:W-:Y:S07]  /*a430*/  MOV R0, UR7 ;  /* 0x0000000700007c02 */ /* 0x000fee0008000f00 */
.L_x_193:
[----:B-1----:R1:W2:Y:S02]  /*a440*/  SYNCS.PHASECHK.TRANS64.TRYWAIT P0, [R0+URZ+0xa0], R14 ;  /* 0x0000a00e000075a7 */ /* 0x0022a400080011ff */
[----:B--2---:R-:W-:Y:S05]  /*a450*/  @!P0 NANOSLEEP.SYNCS 0x989680 ;  /* 0x009896800000895d */ /* 0x004fea0003900000 */
[----:B------:R-:W2:Y:S02]  /*a460*/  @!P0 SYNCS.PHASECHK.TRANS64 P0, [R0+URZ+0xa0], R14 ;  /* 0x0000a00e000085a7 */ /* 0x000ea400080010ff */
[----:B--2---:R-:W-:Y:S05]  /*a470*/  @!P0 BRA `(.L_x_193) ;  /* 0xfffffffc00f08947 */ /* 0x004fea000383ffff */
[----:B------:R-:W-:Y:S05]  /*a480*/  BRA `(.L_x_194) ;  /* 0xffffffa400e87947 */ /* 0x000fea000383ffff */
.L_x_97:
[----:B------:R-:W-:Y:S07]  /*a490*/  MOV R0, UR7 ;  /* 0x0000000700007c02 */ /* 0x000fee0008000f00 */
.L_x_195:
[----:B-1----:R1:W2:Y:S02]  /*a4a0*/  SYNCS.PHASECHK.TRANS64.TRYWAIT P0, [R0+URZ+0xa8], R14 ;  /* 0x0000a80e000075a7 */ /* 0x0022a400080011ff */
[----:B--2---:R-:W-:Y:S05]  /*a4b0*/  @!P0 NANOSLEEP.SYNCS 0x989680 ;  /* 0x009896800000895d */ /* 0x004fea0003900000 */
[----:B------:R-:W2:Y:S02]  /*a4c0*/  @!P0 SYNCS.PHASECHK.TRANS64 P0, [R0+URZ+0xa8], R14 ;  /* 0x0000a80e000085a7 */ /* 0x000ea400080010ff */
[----:B--2---:R-:W-:Y:S05]  /*a4d0*/  @!P0 BRA `(.L_x_195) ;  /* 0xfffffffc00f08947 */ /* 0x004fea000383ffff */
[----:B------:R-:W-:Y:S05]  /*a4e0*/  BRA `(.L_x_196) ;  /* 0xffffffa800407947 */ /* 0x000fea000383ffff */
.L_x_98:
[----:B------:R-:W-:Y:S07]  /*a4f0*/  MOV R0, UR7 ;  /* 0x0000000700007c02 */ /* 0x000fee0008000f00 */
.L_x_197:
[----:B-1----:R1:W2:Y:S02]  /*a500*/  SYNCS.PHASECHK.TRANS64.TRYWAIT P0, [R0+URZ+0xb0], R14 ;  /* 0x0000b00e000075a7 */ /* 0x0022a400080011ff */
[----:B--2---:R-:W-:Y:S05]  /*a510*/  @!P0 NANOSLEEP.SYNCS 0x989680 ;  /* 0x009896800000895d */ /* 0x004fea0003900000 */
[----:B------:R-:W2:Y:S02]  /*a520*/  @!P0 SYNCS.PHASECHK.TRANS64 P0, [R0+URZ+0xb0], R14 ;  /* 0x0000b00e000085a7 */ /* 0x000ea400080010ff */
[----:B--2---:R-:W-:Y:S05]  /*a530*/  @!P0 BRA `(.L_x_197) ;  /* 0xfffffffc00f08947 */ /* 0x004fea000383ffff */
[----:B------:R-:W-:Y:S05]  /*a540*/  BRA `(.L_x_198) ;  /* 0xffffffa8009c7947 */ /* 0x000fea000383ffff */
.L_x_99:
[----:B------:R-:W-:Y:S07]  /*a550*/  MOV R0, UR7 ;  /* 0x0000000700007c02 */ /* 0x000fee0008000f00 */
.L_x_199:
[----:B-1----:R1:W2:Y:S02]  /*a560*/  SYNCS.PHASECHK.TRANS64.TRYWAIT P0, [R0+URZ+0xb8], R14 ;  /* 0x0000b80e000075a7 */ /* 0x0022a400080011ff */
[----:B--2---:R-:W-:Y:S05]  /*a570*/  @!P0 NANOSLEEP.SYNCS 0x989680 ;  /* 0x009896800000895d */ /* 0x004fea0003900000 */
[----:B------:R-:W2:Y:S02]  /*a580*/  @!P0 SYNCS.PHASECHK.TRANS64 P0, [R0+URZ+0xb8], R14 ;  /* 0x0000b80e000085a7 */ /* 0x000ea400080010ff */
[----:B--2---:R-:W-:Y:S05]  /*a590*/  @!P0 BRA `(.L_x_199) ;  /* 0xfffffffc00f08947 */ /* 0x004fea000383ffff */
[----:B------:R-:W-:Y:S05]  /*a5a0*/  BRA `(.L_x_200) ;  /* 0xffffffac003c7947 */ /* 0x000fea000383ffff */
.L_x_101:
[----:B------:R-:W-:-:S07]  /*a5b0*/  MOV R0, UR7 ;  /* 0x0000000700007c02 */ /* 0x000fce0008000f00 */
.L_x_201:
[----:B-1----:R1:W4:Y:S02]  /*a5c0*/  SYNCS.PHASECHK.TRANS64.TRYWAIT P0, [R0+URZ+0xa0], R2 ;  /* 0x0000a002000075a7 */ /* 0x00232400080011ff */
[----:B----4-:R-:W-:Y:S05]  /*a5d0*/  @!P0 NANOSLEEP.SYNCS 0x989680 ;  /* 0x009896800000895d */ /* 0x010fea0003900000 */
[----:B------:R-:W4:Y:S02]  /*a5e0*/  @!P0 SYNCS.PHASECHK.TRANS64 P0, [R0+URZ+0xa0], R2 ;  /* 0x0000a002000085a7 */ /* 0x000f2400080010ff */
[----:B----4-:R-:W-:Y:S05]  /*a5f0*/  @!P0 BRA `(.L_x_201) ;  /* 0xfffffffc00f08947 */ /* 0x010fea000383ffff */
[----:B------:R-:W-:Y:S05]  /*a600*/  BRA `(.L_x_202) ;  /* 0xffffffac00c47947 */ /* 0x000fea000383ffff */
.L_x_102:
[----:B-1----:R-:W-:-:S07]  /*a610*/  MOV R0, UR7 ;  /* 0x0000000700007c02 */ /* 0x002fce0008000f00 */
.L_x_203:
[----:B-1----:R1:W4:Y:S02]  /*a620*/  SYNCS.PHASECHK.TRANS64.TRYWAIT P0, [R0+URZ+0xa8], R2 ;  /* 0x0000a802000075a7 */ /* 0x00232400080011ff */
[----:B----4-:R-:W-:Y:S05]  /*a630*/  @!P0 NANOSLEEP.SYNCS 0x989680 ;  /* 0x009896800000895d */ /* 0x010fea0003900000 */
[----:B------:R-:W4:Y:S02]  /*a640*/  @!P0 SYNCS.PHASECHK.TRANS64 P0, [R0+URZ+0xa8], R2 ;  /* 0x0000a802000085a7 */ /* 0x000f2400080010ff */
[----:B----4-:R-:W-:Y:S05]  /*a650*/  @!P0 BRA `(.L_x_203) ;  /* 0xfffffffc00f08947 */ /* 0x010fea000383ffff */
[----:B------:R-:W-:Y:S05]  /*a660*/  BRA `(.L_x_204) ;  /* 0xffffffac00b47947 */ /* 0x000fea000383ffff */
.L_x_103:
[----:B-1----:R-:W-:-:S07]  /*a670*/  MOV R0, UR7 ;  /* 0x0000000700007c02 */ /* 0x002fce0008000f00 */
.L_x_205:
[----:B-1----:R1:W4:Y:S02]  /*a680*/  SYNCS.PHASECHK.TRANS64.TRYWAIT P0, [R0+URZ+0xb0], R2 ;  /* 0x0000b002000075a7 */ /* 0x00232400080011ff */
[----:B----4-:R-:W-:Y:S05]  /*a690*/  @!P0 NANOSLEEP.SYNCS 0x989680 ;  /* 0x009896800000895d */ /* 0x010fea0003900000 */
[----:B------:R-:W4:Y:S02]  /*a6a0*/  @!P0 SYNCS.PHASECHK.TRANS64 P0, [R0+URZ+0xb0], R2 ;  /* 0x0000b002000085a7 */ /* 0x000f2400080010ff */
[----:B----4-:R-:W-:Y:S05]  /*a6b0*/  @!P0 BRA `(.L_x_205) ;  /* 0xfffffffc00f08947 */ /* 0x010fea000383ffff */
[----:B------:R-:W-:Y:S05]  /*a6c0*/  BRA `(.L_x_206) ;  /* 0xffffffac00a47947 */ /* 0x000fea000383ffff */
.L_x_105:
[----:B--2---:R2:W3:Y:S02]  /*a6d0*/  SYNCS.PHASECHK.TRANS64.TRYWAIT P0, [R0+URZ+0xd0], R2 ;  /* 0x0000d002000075a7 */ /* 0x0044e400080011ff */
[----:B---3--:R-:W-:Y:S05]  /*a6e0*/  @!P0 NANOSLEEP.SYNCS 0x989680 ;  /* 0x009896800000895d */ /* 0x008fea0003900000 */
[----:B------:R-:W3:Y:S02]  /*a6f0*/  @!P0 SYNCS.PHASECHK.TRANS64 P0, [R0+URZ+0xd0], R2 ;  /* 0x0000d002000085a7 */ /* 0x000ee400080010ff */
[----:B---3--:R-:W-:Y:S05]  /*a700*/  @!P0 BRA `(.L_x_105) ;  /* 0xfffffffc00f08947 */ /* 0x008fea000383ffff */
[----:B------:R-:W-:Y:S05]  /*a710*/  BRA `(.L_x_207) ;  /* 0xffffffb000807947 */ /* 0x000fea000383ffff */
.L_x_116:
[----:B-1----:R-:W-:Y:S04]  /*a720*/  MOV R2, UR48 ;  /* 0x0000003000027c02 */ /* 0x002fe80008000f00 */
[----:B------:R1:W3:Y:S03]  /*a730*/  SYNCS.PHASECHK.TRANS64.TRYWAIT P1, [R2+URZ+0x80], R3 ;  /* 0x00008003020075a7 */ /* 0x0002e600080211ff */
[----:B---3--:R-:W-:Y:S05]  /*a740*/  @!P1 NANOSLEEP.SYNCS 0x989680 ;  /* 0x009896800000995d */ /* 0x008fea0003900000 */
[----:B------:R-:W3:Y:S02]  /*a750*/  @!P1 SYNCS.PHASECHK.TRANS64 P1, [R2+URZ+0x80], R3 ;  /* 0x00008003020095a7 */ /* 0x000ee400080210ff */
[----:B---3--:R-:W-:Y:S05]  /*a760*/  @!P1 BRA `(.L_x_116) ;  /* 0xfffffffc00ec9947 */ /* 0x008fea000383ffff */
[----:B------:R-:W-:Y:S05]  /*a770*/  BRA `(.L_x_115) ;  /* 0xffffffbc008c7947 */ /* 0x000fea000383ffff */
.L_x_118:
[----:B-1----:R1:W4:Y:S02]  /*a780*/  SYNCS.PHASECHK.TRANS64.TRYWAIT P0, [R112+URZ+0xf0], R0 ;  /* 0x0000f000700075a7 */ /* 0x00232400080011ff */
[----:B----4-:R-:W-:Y:S05]  /*a790*/  @!P0 NANOSLEEP.SYNCS 0x989680 ;  /* 0x009896800000895d */ /* 0x010fea0003900000 */
[----:B------:R-:W4:Y:S02]  /*a7a0*/  @!P0 SYNCS.PHASECHK.TRANS64 P0, [R112+URZ+0xf0], R0 ;  /* 0x0000f000700085a7 */ /* 0x000f2400080010ff */
[----:B----4-:R-:W-:Y:S05]  /*a7b0*/  @!P0 BRA `(.L_x_118) ;  /* 0xfffffffc00f08947 */ /* 0x010fea000383ffff */
[----:B------:R-:W-:Y:S05]  /*a7c0*/  BRA `(.L_x_117) ;  /* 0xffffffbc00b47947 */ /* 0x000fea000383ffff */
.L_x_127:
[----:B--2---:R2:W4:Y:S02]  /*a7d0*/  SYNCS.PHASECHK.TRANS64.TRYWAIT P0, [R2+URZ+0x80], R0 ;  /* 0x00008000020075a7 */ /* 0x00452400080011ff */
[----:B----4-:R-:W-:Y:S05]  /*a7e0*/  @!P0 NANOSLEEP.SYNCS 0x989680 ;  /* 0x009896800000895d */ /* 0x010fea0003900000 */
[----:B------:R-:W4:Y:S02]  /*a7f0*/  @!P0 SYNCS.PHASECHK.TRANS64 P0, [R2+URZ+0x80], R0 ;  /* 0x00008000020085a7 */ /* 0x000f2400080010ff */
[----:B----4-:R-:W-:Y:S05]  /*a800*/  @!P0 BRA `(.L_x_127) ;  /* 0xfffffffc00f08947 */ /* 0x010fea000383ffff */
[----:B------:R-:W-:Y:S05]  /*a810*/  BRA `(.L_x_126) ;  /* 0xffffffc800a07947 */ /* 0x000fea000383ffff */
.L_x_135:
[----:B--2---:R2:W4:Y:S02]  /*a820*/  SYNCS.PHASECHK.TRANS64.TRYWAIT P0, [R0+URZ+0x80], R6 ;  /* 0x00008006000075a7 */ /* 0x00452400080011ff */
[----:B----4-:R-:W-:Y:S05]  /*a830*/  @!P0 NANOSLEEP.SYNCS 0x989680 ;  /* 0x009896800000895d */ /* 0x010fea0003900000 */
[----:B------:R-:W4:Y:S02]  /*a840*/  @!P0 SYNCS.PHASECHK.TRANS64 P0, [R0+URZ+0x80], R6 ;  /* 0x00008006000085a7 */ /* 0x000f2400080010ff */
[----:B----4-:R-:W-:Y:S05]  /*a850*/  @!P0 BRA `(.L_x_135) ;  /* 0xfffffffc00f08947 */ /* 0x010fea000383ffff */
[----:B------:R-:W-:Y:S05]  /*a860*/  BRA `(.L_x_134) ;  /* 0xffffffd400b47947 */ /* 0x000fea000383ffff */
.L_x_143:
[----:B--2---:R2:W4:Y:S02]  /*a870*/  SYNCS.PHASECHK.TRANS64.TRYWAIT P0, [R0+URZ+0x80], R5 ;  /* 0x00008005000075a7 */ /* 0x00452400080011ff */
[----:B----4-:R-:W-:Y:S05]  /*a880*/  @!P0 NANOSLEEP.SYNCS 0x989680 ;  /* 0x009896800000895d */ /* 0x010fea0003900000 */
[----:B------:R-:W4:Y:S02]  /*a890*/  @!P0 SYNCS.PHASECHK.TRANS64 P0, [R0+URZ+0x80], R5 ;  /* 0x00008005000085a7 */ /* 0x000f2400080010ff */
[----:B----4-:R-:W-:Y:S05]  /*a8a0*/  @!P0 BRA `(.L_x_143) ;  /* 0xfffffffc00f08947 */ /* 0x010fea000383ffff */
[----:B------:R-:W-:Y:S05]  /*a8b0*/  BRA `(.L_x_142) ;  /* 0xffffffe000c87947 */ /* 0x000fea000383ffff */
        .weak           $__internal_0_$__cuda_sm10x_tcgen05_guardrail_trap_col_being_dealloced_not_returned_by_alloc
        .type           $__internal_0_$__cuda_sm10x_tcgen05_guardrail_trap_col_being_dealloced_not_returned_by_alloc,@function
        .size           $__internal_0_$__cuda_sm10x_tcgen05_guardrail_trap_col_being_dealloced_not_returned_by_alloc,($__internal_1_$__cuda_sm10x_tcgen05_guardrail_trap_phase_invalid_during_alloc - $__internal_0_$__cuda_sm10x_tcgen05_guardrail_trap_col_being_dealloced_not_returned_by_alloc)
$__internal_0_$__cuda_sm10x_tcgen05_guardrail_trap_col_being_dealloced_not_returned_by_alloc:
[----:B------:R-:W-:Y:S05]  /*a8c0*/  BPT.TRAP 0x1 ;  /* 0x000000040000795c */ /* 0x000fea0000300000 */
[----:B------:R-:W-:-:S04]  /*a8d0*/  HFMA2 R3, -RZ, RZ, 0, 0 ;  /* 0x00000000ff037431 */ /* 0x000fc800000001ff */
[----:B------:R-:W-:Y:S05]  /*a8e0*/  RET.REL.NODEC R2 `(_ZN7cutlass13device_kernelINS_4gemm6kernel13GemmUniversalIN4cute5tupleIJiiiiEEENS1_10collective13CollectiveMmaINS1_35MainloopSm100TmaUmmaWarpSpecializedILi8ELi2ELi4ENS5_IJNS4_1CILi2EEENSA_ILi1EEESC_EEEEENS5_IJNSA_ILi128EEENSA_ILi256EEENSA_ILi64EEEEEENS_10bfloat16_tENS5_IJlSC_lEEESJ_SK_NS4_8TiledMMAINS4_8MMA_AtomIJNS4_26SM100_MMA_F16BF16_2x1SM_SSISJ_SJ_fLi128ELi256ELNS4_4UMMA5MajorE0ELSP_0ELNSO_7ScaleInE0ELSQ_0EEEEEENS4_6LayoutINS5_IJSC_SC_SC_EEENS5_IJNSA_ILi0EEESV_SV_EEEEENS5_IJNS4_10UnderscoreESY_SY_EEEEENS4_18SM100_TMA_2SM_LOADENS4_14ComposedLayoutINS4_7SwizzleILi3ELi4ELi3EEENS4_18smem_ptr_flag_bitsILi16EEENST_INS5_IJNSA_ILi8EEESH_EEENS5_IJSH_SC_EEEEEEEvNS4_8identityES11_S1B_vS1C_EENS_8epilogue10collective18CollectiveEpilogueINS1E_23Sm100TmaWarpSpecializedILi4ELi2ELi32ELb1ELb0EEEJNS5_IJSH_SG_SH_EEENS5_IJNST_ISH_SC_EENST_INS5_IJNSA_ILi32EEESB_EEENS5_IJSC_SF_EEEEEEEESJ_SK_SJ_SK_NS1E_6fusion15FusionCallbacksIS1I_NS1Q_17LinearCombinationISJ_fSJ_fLNS_15FloatRoundStyleE2EEES1J_S1P_JEEENS4_5SM1004TMEM4LOAD26SM100_TMEM_LOAD_32dp32b32xENS4_13SM90_TMA_LOADENS12_INS13_ILi2ELi4ELi3EEES16_NST_INS5_IJS17_S1L_EEENS5_IJS1L_SC_EEEEEEENS4_39AutoVectorizingCopyWithAssumedAlignmentILi128EEENS4_14SM90_TMA_STOREES25_S27_S27_EEEvvEEEEvNT_6ParamsE) ;  /* 0xffffff5402c47950 */ /* 0x000fea0003c3ffff */
        .weak           $__internal_1_$__cuda_sm10x_tcgen05_guardrail_trap_phase_invalid_during_alloc
        .type           $__internal_1_$__cuda_sm10x_tcgen05_guardrail_trap_phase_invalid_during_alloc,@function
        .size           $__internal_1_$__cuda_sm10x_tcgen05_guardrail_trap_phase_invalid_during_alloc,($__internal_2_$__cuda_sm10x_tcgen05_guardrail_trap_unallocated_columns_being_dealloced - $__internal_1_$__cuda_sm10x_tcgen05_guardrail_trap_phase_invalid_during_alloc)
$__internal_1_$__cuda_sm10x_tcgen05_guardrail_trap_phase_invalid_during_alloc:
[----:B------:R-:W-:Y:S05]  /*a8f0*/  BPT.TRAP 0x1 ;  /* 0x000000040000795c */ /* 0x000fea0000300000 */
[----:B------:R-:W-:-:S04]  /*a900*/  MOV R3, 0x0 ;  /* 0x0000000000037802 */ /* 0x000fc80000000f00 */
[----:B------:R-:W-:Y:S05]  /*a910*/  RET.REL.NODEC R2 `(_ZN7cutlass13device_kernelINS_4gemm6kernel13GemmUniversalIN4cute5tupleIJiiiiEEENS1_10collective13CollectiveMmaINS1_35MainloopSm100TmaUmmaWarpSpecializedILi8ELi2ELi4ENS5_IJNS4_1CILi2EEENSA_ILi1EEESC_EEEEENS5_IJNSA_ILi128EEENSA_ILi256EEENSA_ILi64EEEEEENS_10bfloat16_tENS5_IJlSC_lEEESJ_SK_NS4_8TiledMMAINS4_8MMA_AtomIJNS4_26SM100_MMA_F16BF16_2x1SM_SSISJ_SJ_fLi128ELi256ELNS4_4UMMA5MajorE0ELSP_0ELNSO_7ScaleInE0ELSQ_0EEEEEENS4_6LayoutINS5_IJSC_SC_SC_EEENS5_IJNSA_ILi0EEESV_SV_EEEEENS5_IJNS4_10UnderscoreESY_SY_EEEEENS4_18SM100_TMA_2SM_LOADENS4_14ComposedLayoutINS4_7SwizzleILi3ELi4ELi3EEENS4_18smem_ptr_flag_bitsILi16EEENST_INS5_IJNSA_ILi8EEESH_EEENS5_IJSH_SC_EEEEEEEvNS4_8identityES11_S1B_vS1C_EENS_8epilogue10collective18CollectiveEpilogueINS1E_23Sm100TmaWarpSpecializedILi4ELi2ELi32ELb1ELb0EEEJNS5_IJSH_SG_SH_EEENS5_IJNST_ISH_SC_EENST_INS5_IJNSA_ILi32EEESB_EEENS5_IJSC_SF_EEEEEEEESJ_SK_SJ_SK_NS1E_6fusion15FusionCallbacksIS1I_NS1Q_17LinearCombinationISJ_fSJ_fLNS_15FloatRoundStyleE2EEES1J_S1P_JEEENS4_5SM1004TMEM4LOAD26SM100_TMEM_LOAD_32dp32b32xENS4_13SM90_TMA_LOADENS12_INS13_ILi2ELi4ELi3EEES16_NST_INS5_IJS17_S1L_EEENS5_IJS1L_SC_EEEEEEENS4_39AutoVectorizingCopyWithAssumedAlignmentILi128EEENS4_14SM90_TMA_STOREES25_S27_S27_EEEvvEEEEvNT_6ParamsE) ;  /* 0xffffff5402b87950 */ /* 0x000fea0003c3ffff */
        .weak           $__internal_2_$__cuda_sm10x_tcgen05_guardrail_trap_unallocated_columns_being_dealloced
        .type           $__internal_2_$__cuda_sm10x_tcgen05_guardrail_trap_unallocated_columns_being_dealloced,@function
        .size           $__internal_2_$__cuda_sm10x_tcgen05_guardrail_trap_unallocated_columns_being_dealloced,(.L_x_209 - $__internal_2_$__cuda_sm10x_tcgen05_guardrail_trap_unallocated_columns_being_dealloced)
$__internal_2_$__cuda_sm10x_tcgen05_guardrail_trap_unallocated_columns_being_dealloced:
[----:B------:R-:W-:Y:S05]  /*a920*/  BPT.TRAP 0x1 ;  /* 0x000000040000795c */ /* 0x000fea0000300000 */
[----:B------:R-:W-:-:S04]  /*a930*/  HFMA2 R3, -RZ, RZ, 0, 0 ;  /* 0x00000000ff037431 */ /* 0x000fc800000001ff */
[----:B------:R-:W-:Y:S05]  /*a940*/  RET.REL.NODEC R2 `(_ZN7cutlass13device_kernelINS_4gemm6kernel13GemmUniversalIN4cute5tupleIJiiiiEEENS1_10collective13CollectiveMmaINS1_35MainloopSm100TmaUmmaWarpSpecializedILi8ELi2ELi4ENS5_IJNS4_1CILi2EEENSA_ILi1EEESC_EEEEENS5_IJNSA_ILi128EEENSA_ILi256EEENSA_ILi64EEEEEENS_10bfloat16_tENS5_IJlSC_lEEESJ_SK_NS4_8TiledMMAINS4_8MMA_AtomIJNS4_26SM100_MMA_F16BF16_2x1SM_SSISJ_SJ_fLi128ELi256ELNS4_4UMMA5MajorE0ELSP_0ELNSO_7ScaleInE0ELSQ_0EEEEEENS4_6LayoutINS5_IJSC_SC_SC_EEENS5_IJNSA_ILi0EEESV_SV_EEEEENS5_IJNS4_10UnderscoreESY_SY_EEEEENS4_18SM100_TMA_2SM_LOADENS4_14ComposedLayoutINS4_7SwizzleILi3ELi4ELi3EEENS4_18smem_ptr_flag_bitsILi16EEENST_INS5_IJNSA_ILi8EEESH_EEENS5_IJSH_SC_EEEEEEEvNS4_8identityES11_S1B_vS1C_EENS_8epilogue10collective18CollectiveEpilogueINS1E_23Sm100TmaWarpSpecializedILi4ELi2ELi32ELb1ELb0EEEJNS5_IJSH_SG_SH_EEENS5_IJNST_ISH_SC_EENST_INS5_IJNSA_ILi32EEESB_EEENS5_IJSC_SF_EEEEEEEESJ_SK_SJ_SK_NS1E_6fusion15FusionCallbacksIS1I_NS1Q_17LinearCombinationISJ_fSJ_fLNS_15FloatRoundStyleE2EEES1J_S1P_JEEENS4_5SM1004TMEM4LOAD26SM100_TMEM_LOAD_32dp32b32xENS4_13SM90_TMA_LOADENS12_INS13_ILi2ELi4ELi3EEES16_NST_INS5_IJS17_S1L_EEENS5_IJS1L_SC_EEEEEEENS4_39AutoVectorizingCopyWithAssumedAlignmentILi128EEENS4_14SM90_TMA_STOREES25_S27_S27_EEEvvEEEEvNT_6ParamsE) ;  /* 0xffffff5402ac7950 */ /* 0x000fea0003c3ffff */
.L_x_208:
[----:B------:R-:W-:-:S00]  /*a950*/  BRA `(.L_x_208) ;  /* 0xfffffffc00fc7947 */ /* 0x000fc0000383ffff */
[----:B------:R-:W-:-:S00]  /*a960*/  NOP ;  /* 0x0000000000007918 */ /* 0x000fc00000000000 */
        /* <DEDUP_REMOVED lines=9> */
.L_x_209:


//--------------------- .nv.global.init           --------------------------
	.section	.nv.global.init,"aw",@progbits
.nv.global.init:
	.type		$str$27,@object
	.size		$str$27,($str$28 - $str$27)
$str$27:
        /*0000*/ 	.byte	0x28, 0x61, 0x64, 0x64, 0x72, 0x65, 0x73, 0x73, 0x20, 0x26, 0x20, 0x6d, 0x61, 0x73, 0x6b, 0x29
        /*0010*/ 	.byte	0x20, 0x3d, 0x3d, 0x20, 0x30, 0x00
	.type		$str$28,@object
	.size		$str$28,($str$26 - $str$28)
$str$28:
        /*0016*/ 	.byte	0x2f, 0x74, 0x6d, 0x70, 0x2f, 0x63, 0x75, 0x74, 0x6c, 0x61, 0x73, 0x73, 0x5f, 0x73, 0x77, 0x65
        /*0026*/ 	.byte	0x65, 0x70, 0x5f, 0x73, 0x72, 0x63, 0x2f, 0x69, 0x6e, 0x63, 0x6c, 0x75, 0x64, 0x65, 0x2f, 0x63
        /*0036*/ 	.byte	0x75, 0x74, 0x65, 0x2f, 0x70, 0x6f, 0x69, 0x6e, 0x74, 0x65, 0x72, 0x5f, 0x66, 0x6c, 0x61, 0x67
        /*0046*/ 	.byte	0x67, 0x65, 0x64, 0x2e, 0x68, 0x70, 0x70, 0x00
	.type		$str$26,@object
	.size		$str$26,($str$25 - $str$26)
$str$26:
        /*004e*/ 	.byte	0x2f, 0x74, 0x6d, 0x70, 0x2f, 0x63, 0x75, 0x74, 0x6c, 0x61, 0x73, 0x73, 0x5f, 0x73, 0x77, 0x65
        /*005e*/ 	.byte	0x65, 0x70, 0x5f, 0x73, 0x72, 0x63, 0x2f, 0x69, 0x6e, 0x63, 0x6c, 0x75, 0x64, 0x65, 0x2f, 0x63
        /*006e*/ 	.byte	0x75, 0x74, 0x65, 0x2f, 0x61, 0x74, 0x6f, 0x6d, 0x2f, 0x63, 0x6f, 0x70, 0x79, 0x5f, 0x74, 0x72
        /*007e*/ 	.byte	0x61, 0x69, 0x74, 0x73, 0x5f, 0x73, 0x6d, 0x31, 0x30, 0x30, 0x2e, 0x68, 0x70, 0x70, 0x00
	.type		$str$25,@object
	.size		$str$25,(__unnamed_1 - $str$25)
$str$25:
        /*008d*/ 	.byte	0x28, 0x28, 0x75, 0x69, 0x6e, 0x74, 0x33, 0x32, 0x5f, 0x74, 0x28, 0x74, 0x68, 0x72, 0x65, 0x61
        /*009d*/ 	.byte	0x64, 0x49, 0x64, 0x78, 0x2e, 0x78, 0x29, 0x20, 0x2f, 0x20, 0x33, 0x32, 0x29, 0x20, 0x25, 0x20
        /*00ad*/ 	.byte	0x34, 0x29, 0x20, 0x3d, 0x3d, 0x20, 0x28, 0x28, 0x28, 0x74, 0x6d, 0x65, 0x6d, 0x5f, 0x61, 0x64
        /*00bd*/ 	.byte	0x64, 0x72, 0x20, 0x3e, 0x3e, 0x20, 0x31, 0x36, 0x29, 0x20, 0x2f, 0x20, 0x33, 0x32, 0x29, 0x20
        /*00cd*/ 	.byte	0x25, 0x20, 0x34, 0x29, 0x00
	.type		__unnamed_1,@object
	.size		__unnamed_1,(__unnamed_2 - __unnamed_1)
__unnamed_1:
        /*00d2*/ 	.byte	0x61, 0x75, 0x74, 0x6f, 0x20, 0x63, 0x75, 0x74, 0x65, 0x3a, 0x3a, 0x61, 0x73, 0x5f, 0x70, 0x6f
        /* <DEDUP_REMOVED lines=24> */
        /*0262*/ 	.byte	0x43, 0x3c, 0x34, 0x30, 0x39, 0x36, 0x3e, 0x3e, 0x3e, 0x3e, 0x5d, 0x00
	.type		__unnamed_2,@object
	.size		__unnamed_2,(.L_2 - __unnamed_2)
__unnamed_2:
        /* <DEDUP_REMOVED lines=42> */
        /*050e*/ 	.byte	0x3e, 0x3e, 0x5d, 0x00
.L_2:


//--------------------- .nv.shared._ZN7cutlass13device_kernelINS_4gemm6kernel13GemmUniversalIN4cute5tupleIJiiiiEEENS1_10collective13CollectiveMmaINS1_35MainloopSm100TmaUmmaWarpSpecializedILi8ELi2ELi4ENS5_IJNS4_1CILi2EEENSA_ILi1EEESC_EEEEENS5_IJNSA_ILi128EEENSA_ILi256EEENSA_ILi64EEEEEENS_10bfloat16_tENS5_IJlSC_lEEESJ_SK_NS4_8TiledMMAINS4_8MMA_AtomIJNS4_26SM100_MMA_F16BF16_2x1SM_SSISJ_SJ_fLi128ELi256ELNS4_4UMMA5MajorE0ELSP_0ELNSO_7ScaleInE0ELSQ_0EEEEEENS4_6LayoutINS5_IJSC_SC_SC_EEENS5_IJNSA_ILi0EEESV_SV_EEEEENS5_IJNS4_10UnderscoreESY_SY_EEEEENS4_18SM100_TMA_2SM_LOADENS4_14ComposedLayoutINS4_7SwizzleILi3ELi4ELi3EEENS4_18smem_ptr_flag_bitsILi16EEENST_INS5_IJNSA_ILi8EEESH_EEENS5_IJSH_SC_EEEEEEEvNS4_8identityES11_S1B_vS1C_EENS_8epilogue10collective18CollectiveEpilogueINS1E_23Sm100TmaWarpSpecializedILi4ELi2ELi32ELb1ELb0EEEJNS5_IJSH_SG_SH_EEENS5_IJNST_ISH_SC_EENST_INS5_IJNSA_ILi32EEESB_EEENS5_IJSC_SF_EEEEEEEESJ_SK_SJ_SK_NS1E_6fusion15FusionCallbacksIS1I_NS1Q_17LinearCombinationISJ_fSJ_fLNS_15FloatRoundStyleE2EEES1J_S1P_JEEENS4_5SM1004TMEM4LOAD26SM100_TMEM_LOAD_32dp32b32xENS4_13SM90_TMA_LOADENS12_INS13_ILi2ELi4ELi3EEES16_NST_INS5_IJS17_S1L_EEENS5_IJS1L_SC_EEEEEEENS4_39AutoVectorizingCopyWithAssumedAlignmentILi128EEENS4_14SM90_TMA_STOREES25_S27_S27_EEEvvEEEEvNT_6ParamsE --------------------------
	.section	.nv.shared._ZN7cutlass13device_kernelINS_4gemm6kernel13GemmUniversalIN4cute5tupleIJiiiiEEENS1_10collective13CollectiveMmaINS1_35MainloopSm100TmaUmmaWarpSpecializedILi8ELi2ELi4ENS5_IJNS4_1CILi2EEENSA_ILi1EEESC_EEEEENS5_IJNSA_ILi128EEENSA_ILi256EEENSA_ILi64EEEEEENS_10bfloat16_tENS5_IJlSC_lEEESJ_SK_NS4_8TiledMMAINS4_8MMA_AtomIJNS4_26SM100_MMA_F16BF16_2x1SM_SSISJ_SJ_fLi128ELi256ELNS4_4UMMA5MajorE0ELSP_0ELNSO_7ScaleInE0ELSQ_0EEEEEENS4_6LayoutINS5_IJSC_SC_SC_EEENS5_IJNSA_ILi0EEESV_SV_EEEEENS5_IJNS4_10UnderscoreESY_SY_EEEEENS4_18SM100_TMA_2SM_LOADENS4_14ComposedLayoutINS4_7SwizzleILi3ELi4ELi3EEENS4_18smem_ptr_flag_bitsILi16EEENST_INS5_IJNSA_ILi8EEESH_EEENS5_IJSH_SC_EEEEEEEvNS4_8identityES11_S1B_vS1C_EENS_8epilogue10collective18CollectiveEpilogueINS1E_23Sm100TmaWarpSpecializedILi4ELi2ELi32ELb1ELb0EEEJNS5_IJSH_SG_SH_EEENS5_IJNST_ISH_SC_EENST_INS5_IJNSA_ILi32EEESB_EEENS5_IJSC_SF_EEEEEEEESJ_SK_SJ_SK_NS1E_6fusion15FusionCallbacksIS1I_NS1Q_17LinearCombinationISJ_fSJ_fLNS_15FloatRoundStyleE2EEES1J_S1P_JEEENS4_5SM1004TMEM4LOAD26SM100_TMEM_LOAD_32dp32b32xENS4_13SM90_TMA_LOADENS12_INS13_ILi2ELi4ELi3EEES16_NST_INS5_IJS17_S1L_EEENS5_IJS1L_SC_EEEEEEENS4_39AutoVectorizingCopyWithAssumedAlignmentILi128EEENS4_14SM90_TMA_STOREES25_S27_S27_EEEvvEEEEvNT_6ParamsE,"aw",@nobits
	.sectionflags	@""
	.align	16
	.zero		1024


//--------------------- .nv.shared.reserved.0     --------------------------
	.section	.nv.shared.reserved.0,"aw",@nobits
	.weak		__nv_reservedSMEM_offset_0_alias
	.size		__nv_reservedSMEM_offset_0_alias, 0, 64
	.other		__nv_reservedSMEM_offset_0_alias,@"STO_CUDA_RESERVED_SHARED STV_DEFAULT"
__nv_reservedSMEM_offset_0_alias:
	.zero		0
.nv.shared.reserved.0:
	.zero		64
	.weak		__nv_reservedSMEM_tcgen05_partition
	.type		__nv_reservedSMEM_tcgen05_partition,@object
	.size		__nv_reservedSMEM_tcgen05_partition,(.L_0 - __nv_reservedSMEM_tcgen05_partition)
__nv_reservedSMEM_tcgen05_partition:
	.zero		32
.L_0:


//--------------------- .nv.global                --------------------------
	.section	.nv.global,"aw",@nobits
.nv.global:
	.type		_ZN40_INTERNAL_6ca244ab_4_k_cu_397f1ffe_150794cute1_E,@object
	.size		_ZN40_INTERNAL_6ca244ab_4_k_cu_397f1ffe_150794cute1_E,(_ZN40_INTERNAL_6ca244ab_4_k_cu_397f1ffe_150794cuda3std3__45__cpo6cbeginE - _ZN40_INTERNAL_6ca244ab_4_k_cu_397f1ffe_150794cute1_E)
_ZN40_INTERNAL_6ca244ab_4_k_cu_397f1ffe_150794cute1_E:
	.zero		1
	.type		_ZN40_INTERNAL_6ca244ab_4_k_cu_397f1ffe_150794cuda3std3__45__cpo6cbeginE,@object
	.size		_ZN40_INTERNAL_6ca244ab_4_k_cu_397f1ffe_150794cuda3std3__45__cpo6cbeginE,(_ZN40_INTERNAL_6ca244ab_4_k_cu_397f1ffe_150794cuda3std3__48in_placeE - _ZN40_INTERNAL_6ca244ab_4_k_cu_397f1ffe_150794cuda3std3__45__cpo6cbeginE)
_ZN40_INTERNAL_6ca244ab_4_k_cu_397f1ffe_150794cuda3std3__45__cpo6cbeginE:
	.zero		1
	.type		_ZN40_INTERNAL_6ca244ab_4_k_cu_397f1ffe_150794cuda3std3__48in_placeE,@object
	.size		_ZN40_INTERNAL_6ca244ab_4_k_cu_397f1ffe_150794cuda3std3__48in_placeE,(_ZN40_INTERNAL_6ca244ab_4_k_cu_397f1ffe_150794cuda3std6ranges3__45__cpo9iter_moveE - _ZN40_INTERNAL_6ca244ab_4_k_cu_397f1ffe_150794cuda3std3__48in_placeE)
_ZN40_INTERNAL_6ca244ab_4_k_cu_397f1ffe_150794cuda3std3__48in_placeE:
	.zero		1
	.type		_ZN40_INTERNAL_6ca244ab_4_k_cu_397f1ffe_150794cuda3std6ranges3__45__cpo9iter_moveE,@object
	.size		_ZN40_INTERNAL_6ca244ab_4_k_cu_397f1ffe_150794cuda3std6ranges3__45__cpo9iter_moveE,(_ZN40_INTERNAL_6ca244ab_4_k_cu_397f1ffe_150794cuda3std3__45__cpo5beginE - _ZN40_INTERNAL_6ca244ab_4_k_cu_397f1ffe_150794cuda3std6ranges3__45__cpo9iter_moveE)
_ZN40_INTERNAL_6ca244ab_4_k_cu_397f1ffe_150794cuda3std6ranges3__45__cpo9iter_moveE:
	.zero		1
	.type		_ZN40_INTERNAL_6ca244ab_4_k_cu_397f1ffe_150794cuda3std3__45__cpo5beginE,@object
	.size		_ZN40_INTERNAL_6ca244ab_4_k_cu_397f1ffe_150794cuda3std3__45__cpo5beginE,(_ZN40_INTERNAL_6ca244ab_4_k_cu_397f1ffe_150794cuda3std3__442_GLOBAL__N__6ca244ab_4_k_cu_397f1ffe_150796ignoreE - _ZN40_INTERNAL_6ca244ab_4_k_cu_397f1ffe_150794cuda3std3__45__cpo5beginE)
_ZN40_INTERNAL_6ca244ab_4_k_cu_397f1ffe_150794cuda3std3__45__cpo5beginE:
	.zero		1
	.type		_ZN40_INTERNAL_6ca244ab_4_k_cu_397f1ffe_150794cuda3std3__442_GLOBAL__N__6ca244ab_4_k_cu_397f1ffe_150796ignoreE,@object
	.size		_ZN40_INTERNAL_6ca244ab_4_k_cu_397f1ffe_150794cuda3std3__442_GLOBAL__N__6ca244ab_4_k_cu_397f1ffe_150796ignoreE,(_ZN40_INTERNAL_6ca244ab_4_k_cu_397f1ffe_150794cute7productE - _ZN40_INTERNAL_6ca244ab_4_k_cu_397f1ffe_150794cuda3std3__442_GLOBAL__N__6ca244ab_4_k_cu_397f1ffe_150796ignoreE)
_ZN40_INTERNAL_6ca244ab_4_k_cu_397f1ffe_150794cuda3std3__442_GLOBAL__N__6ca244ab_4_k_cu_397f1ffe_150796ignoreE:
	.zero		1
	.type		_ZN40_INTERNAL_6ca244ab_4_k_cu_397f1ffe_150794cute7productE,@object
	.size		_ZN40_INTERNAL_6ca244ab_4_k_cu_397f1ffe_150794cute7productE,(_ZN40_INTERNAL_6ca244ab_4_k_cu_397f1ffe_150794cuda3std3__45__cpo3endE - _ZN40_INTERNAL_6ca244ab_4_k_cu_397f1ffe_150794cute7productE)
_ZN40_INTERNAL_6ca244ab_4_k_cu_397f1ffe_150794cute7productE:
	.zero		1
	.type		_ZN40_INTERNAL_6ca244ab_4_k_cu_397f1ffe_150794cuda3std3__45__cpo3endE,@object
	.size		_ZN40_INTERNAL_6ca244ab_4_k_cu_397f1ffe_150794cuda3std3__45__cpo3endE,(_ZN40_INTERNAL_6ca244ab_4_k_cu_397f1ffe_150794cuda3std3__419piecewise_constructE - _ZN40_INTERNAL_6ca244ab_4_k_cu_397f1ffe_150794cuda3std3__45__cpo3endE)
_ZN40_INTERNAL_6ca244ab_4_k_cu_397f1ffe_150794cuda3std3__45__cpo3endE:
	.zero		1
	.type		_ZN40_INTERNAL_6ca244ab_4_k_cu_397f1ffe_150794cuda3std3__419piecewise_constructE,@object
	.size		_ZN40_INTERNAL_6ca244ab_4_k_cu_397f1ffe_150794cuda3std3__419piecewise_constructE,(_ZN40_INTERNAL_6ca244ab_4_k_cu_397f1ffe_150794cuda3std3__45__cpo4cendE - _ZN40_INTERNAL_6ca244ab_4_k_cu_397f1ffe_150794cuda3std3__419piecewise_constructE)
_ZN40_INTERNAL_6ca244ab_4_k_cu_397f1ffe_150794cuda3std3__419piecewise_constructE:
	.zero		1
	.type		_ZN40_INTERNAL_6ca244ab_4_k_cu_397f1ffe_150794cuda3std3__45__cpo4cendE,@object
	.size		_ZN40_INTERNAL_6ca244ab_4_k_cu_397f1ffe_150794cuda3std3__45__cpo4cendE,(_ZN40_INTERNAL_6ca244ab_4_k_cu_397f1ffe_150794cuda3std6ranges3__45__cpo4swapE - _ZN40_INTERNAL_6ca244ab_4_k_cu_397f1ffe_150794cuda3std3__45__cpo4cendE)
_ZN40_INTERNAL_6ca244ab_4_k_cu_397f1ffe_150794cuda3std3__45__cpo4cendE:
	.zero		1
	.type		_ZN40_INTERNAL_6ca244ab_4_k_cu_397f1ffe_150794cuda3std6ranges3__45__cpo4swapE,@object
	.size		_ZN40_INTERNAL_6ca244ab_4_k_cu_397f1ffe_150794cuda3std6ranges3__45__cpo4swapE,(.L_10 - _ZN40_INTERNAL_6ca244ab_4_k_cu_397f1ffe_150794cuda3std6ranges3__45__cpo4swapE)
_ZN40_INTERNAL_6ca244ab_4_k_cu_397f1ffe_150794cuda3std6ranges3__45__cpo4swapE:
	.zero		1
.L_10:


//--------------------- .nv.constant0._ZN7cutlass13device_kernelINS_4gemm6kernel13GemmUniversalIN4cute5tupleIJiiiiEEENS1_10collective13CollectiveMmaINS1_35MainloopSm100TmaUmmaWarpSpecializedILi8ELi2ELi4ENS5_IJNS4_1CILi2EEENSA_ILi1EEESC_EEEEENS5_IJNSA_ILi128EEENSA_ILi256EEENSA_ILi64EEEEEENS_10bfloat16_tENS5_IJlSC_lEEESJ_SK_NS4_8TiledMMAINS4_8MMA_AtomIJNS4_26SM100_MMA_F16BF16_2x1SM_SSISJ_SJ_fLi128ELi256ELNS4_4UMMA5MajorE0ELSP_0ELNSO_7ScaleInE0ELSQ_0EEEEEENS4_6LayoutINS5_IJSC_SC_SC_EEENS5_IJNSA_ILi0EEESV_SV_EEEEENS5_IJNS4_10UnderscoreESY_SY_EEEEENS4_18SM100_TMA_2SM_LOADENS4_14ComposedLayoutINS4_7SwizzleILi3ELi4ELi3EEENS4_18smem_ptr_flag_bitsILi16EEENST_INS5_IJNSA_ILi8EEESH_EEENS5_IJSH_SC_EEEEEEEvNS4_8identityES11_S1B_vS1C_EENS_8epilogue10collective18CollectiveEpilogueINS1E_23Sm100TmaWarpSpecializedILi4ELi2ELi32ELb1ELb0EEEJNS5_IJSH_SG_SH_EEENS5_IJNST_ISH_SC_EENST_INS5_IJNSA_ILi32EEESB_EEENS5_IJSC_SF_EEEEEEEESJ_SK_SJ_SK_NS1E_6fusion15FusionCallbacksIS1I_NS1Q_17LinearCombinationISJ_fSJ_fLNS_15FloatRoundStyleE2EEES1J_S1P_JEEENS4_5SM1004TMEM4LOAD26SM100_TMEM_LOAD_32dp32b32xENS4_13SM90_TMA_LOADENS12_INS13_ILi2ELi4ELi3EEES16_NST_INS5_IJS17_S1L_EEENS5_IJS1L_SC_EEEEEEENS4_39AutoVectorizingCopyWithAssumedAlignmentILi128EEENS4_14SM90_TMA_STOREES25_S27_S27_EEEvvEEEEvNT_6ParamsE --------------------------
	.section	.nv.constant0._ZN7cutlass13device_kernelINS_4gemm6kernel13GemmUniversalIN4cute5tupleIJiiiiEEENS1_10collective13CollectiveMmaINS1_35MainloopSm100TmaUmmaWarpSpecializedILi8ELi2ELi4ENS5_IJNS4_1CILi2EEENSA_ILi1EEESC_EEEEENS5_IJNSA_ILi128EEENSA_ILi256EEENSA_ILi64EEEEEENS_10bfloat16_tENS5_IJlSC_lEEESJ_SK_NS4_8TiledMMAINS4_8MMA_AtomIJNS4_26SM100_MMA_F16BF16_2x1SM_SSISJ_SJ_fLi128ELi256ELNS4_4UMMA5MajorE0ELSP_0ELNSO_7ScaleInE0ELSQ_0EEEEEENS4_6LayoutINS5_IJSC_SC_SC_EEENS5_IJNSA_ILi0EEESV_SV_EEEEENS5_IJNS4_10UnderscoreESY_SY_EEEEENS4_18SM100_TMA_2SM_LOADENS4_14ComposedLayoutINS4_7SwizzleILi3ELi4ELi3EEENS4_18smem_ptr_flag_bitsILi16EEENST_INS5_IJNSA_ILi8EEESH_EEENS5_IJSH_SC_EEEEEEEvNS4_8identityES11_S1B_vS1C_EENS_8epilogue10collective18CollectiveEpilogueINS1E_23Sm100TmaWarpSpecializedILi4ELi2ELi32ELb1ELb0EEEJNS5_IJSH_SG_SH_EEENS5_IJNST_ISH_SC_EENST_INS5_IJNSA_ILi32EEESB_EEENS5_IJSC_SF_EEEEEEEESJ_SK_SJ_SK_NS1E_6fusion15FusionCallbacksIS1I_NS1Q_17LinearCombinationISJ_fSJ_fLNS_15FloatRoundStyleE2EEES1J_S1P_JEEENS4_5SM1004TMEM4LOAD26SM100_TMEM_LOAD_32dp32b32xENS4_13SM90_TMA_LOADENS12_INS13_ILi2ELi4ELi3EEES16_NST_INS5_IJS17_S1L_EEENS5_IJS1L_SC_EEEEEEENS4_39AutoVectorizingCopyWithAssumedAlignmentILi128EEENS4_14SM90_TMA_STOREES25_S27_S27_EEEvvEEEEvNT_6ParamsE,"a",@progbits
	.sectionflags	@""
	.align	4
.nv.constant0._ZN7cutlass13device_kernelINS_4gemm6kernel13GemmUniversalIN4cute5tupleIJiiiiEEENS1_10collective13CollectiveMmaINS1_35MainloopSm100TmaUmmaWarpSpecializedILi8ELi2ELi4ENS5_IJNS4_1CILi2EEENSA_ILi1EEESC_EEEEENS5_IJNSA_ILi128EEENSA_ILi256EEENSA_ILi64EEEEEENS_10bfloat16_tENS5_IJlSC_lEEESJ_SK_NS4_8TiledMMAINS4_8MMA_AtomIJNS4_26SM100_MMA_F16BF16_2x1SM_SSISJ_SJ_fLi128ELi256ELNS4_4UMMA5MajorE0ELSP_0ELNSO_7ScaleInE0ELSQ_0EEEEEENS4_6LayoutINS5_IJSC_SC_SC_EEENS5_IJNSA_ILi0EEESV_SV_EEEEENS5_IJNS4_10UnderscoreESY_SY_EEEEENS4_18SM100_TMA_2SM_LOADENS4_14ComposedLayoutINS4_7SwizzleILi3ELi4ELi3EEENS4_18smem_ptr_flag_bitsILi16EEENST_INS5_IJNSA_ILi8EEESH_EEENS5_IJSH_SC_EEEEEEEvNS4_8identityES11_S1B_vS1C_EENS_8epilogue10collective18CollectiveEpilogueINS1E_23Sm100TmaWarpSpecializedILi4ELi2ELi32ELb1ELb0EEEJNS5_IJSH_SG_SH_EEENS5_IJNST_ISH_SC_EENST_INS5_IJNSA_ILi32EEESB_EEENS5_IJSC_SF_EEEEEEEESJ_SK_SJ_SK_NS1E_6fusion15FusionCallbacksIS1I_NS1Q_17LinearCombinationISJ_fSJ_fLNS_15FloatRoundStyleE2EEES1J_S1P_JEEENS4_5SM1004TMEM4LOAD26SM100_TMEM_LOAD_32dp32b32xENS4_13SM90_TMA_LOADENS12_INS13_ILi2ELi4ELi3EEES16_NST_INS5_IJS17_S1L_EEENS5_IJS1L_SC_EEEEEEENS4_39AutoVectorizingCopyWithAssumedAlignmentILi128EEENS4_14SM90_TMA_STOREES25_S27_S27_EEEvvEEEEvNT_6ParamsE:
	.zero		2944


//--------------------- SYMBOLS --------------------------

	.type		.nv.reservedSmem.offset0,@object
	.size		.nv.reservedSmem.offset0,0x4
	.type		.nv.reservedSmem.cap,@object
	.size		.nv.reservedSmem.cap,0x4
	.type		__assertfail,@function
